// auto-generated by cutlass_sweep.gemm — config: {"arch": "sm_100", "cluster_m": 8, "cluster_n": 1, "dtype": "mxfp4", "dtype_b": "mxfp4", "layout": "nt", "stages": 0, "tile_k": 256, "tile_m": 256, "tile_n": 64}
#include "cutlass/cutlass.h"
#include "cutlass/gemm/collective/collective_builder.hpp"
#include "cutlass/gemm/device/gemm_universal_adapter.h"
#include "cutlass/gemm/kernel/gemm_universal.hpp"
#include "cutlass/epilogue/collective/collective_builder.hpp"

using ElemA = cutlass::mx_float4_t<cutlass::float_e2m1_t>;
using ElemB = cutlass::mx_float4_t<cutlass::float_e2m1_t>;
using ElemCD = cutlass::bfloat16_t;
using Acc  = float;
using TileShape    = cute::Shape<cute::_256, cute::_64, cute::_256>;
using ClusterShape = cute::Shape<cute::_8, cute::_1, cute::_1>;

using CollectiveEpilogue = typename cutlass::epilogue::collective::CollectiveBuilder<
    cutlass::arch::Sm100, cutlass::arch::OpClassTensorOp,
    TileShape, ClusterShape,
    cutlass::epilogue::collective::EpilogueTileAuto,
    Acc, Acc,
    ElemCD, cutlass::layout::RowMajor, 128 / cutlass::sizeof_bits<ElemCD>::value,
    ElemCD, cutlass::layout::RowMajor, 128 / cutlass::sizeof_bits<ElemCD>::value,
    cutlass::epilogue::collective::EpilogueScheduleAuto
  >::CollectiveOp;

using CollectiveMainloop = typename cutlass::gemm::collective::CollectiveBuilder<
    cutlass::arch::Sm100, cutlass::arch::OpClassBlockScaledTensorOp,
    ElemA, cutlass::layout::RowMajor, 32,
    ElemB, cutlass::layout::ColumnMajor, 32,
    Acc,
    TileShape, ClusterShape,
    cutlass::gemm::collective::StageCountAutoCarveout<static_cast<int>(sizeof(typename CollectiveEpilogue::SharedStorage))>,
    cutlass::gemm::collective::KernelScheduleAuto
  >::CollectiveOp;

using GemmKernel = cutlass::gemm::kernel::GemmUniversal<
    cute::Shape<int,int,int,int>,
    CollectiveMainloop,
    CollectiveEpilogue
>;
using Gemm = cutlass::gemm::device::GemmUniversalAdapter<GemmKernel>;

// Force the device kernel symbol into the cubin without needing a host main.
auto* _anchor = &cutlass::device_kernel<GemmKernel>;


// ===== COMPILED SASS (sm_100a) =====

	.target	sm_100a

	.elftype	@"ET_EXEC"


//--------------------- .note.nv.tkinfo           --------------------------
	.section	.note.nv.tkinfo,"",@"SHT_NOTE"
	.sectionflags	@"SHF_NOTE_NV_TKINFO"
	.tkinfo
        /*0018*/ 	.word	0x00000002
        /*0030*/ 	.string	""
        /*0030*/ 	.string	"ptxas"
        /*0030*/ 	.string	"Cuda compilation tools, release 13.0, V13.0.88"
        /*0030*/ 	.string	"Build cuda_13.0.r13.0/compiler.36424714_0"
        /*0030*/ 	.string	"-arch sm_100a -m 64 "



//--------------------- .note.nv.cuinfo           --------------------------
	.section	.note.nv.cuinfo,"",@"SHT_NOTE"
	.sectionflags	@"SHF_NOTE_NV_CUINFO"
        /*0018*/ 	.short	0x0002
        /*001a*/ 	.short	0x0064
        /*001c*/ 	.short	0x0082
	.zero		2


//--------------------- .nv.info                  --------------------------
	.section	.nv.info,"",@"SHT_CUDA_INFO"
	.align	4


	//----- nvinfo : EIATTR_REGCOUNT
	.align		4
        /*0000*/ 	.byte	0x04, 0x2f
        /*0002*/ 	.short	(.L_19 - .L_18)
	.align		4
.L_18:
        /*0004*/ 	.word	index@(_ZN7cutlass13device_kernelINS_4gemm6kernel13GemmUniversalIN4cute5tupleIJiiiiEEENS1_10collective13CollectiveMmaINS1_46MainloopSm100TmaUmmaWarpSpecializedBlockScaledILi9ELi2ELi2ENS5_IJNS4_1CILi8EEENSA_ILi1EEESC_EEEEENS5_IJNSA_ILi256EEENSA_ILi64EEESF_EEENS5_IJNS_12float_e2m1_tENS_13float_ue8m0_tEEEENS5_IJNS5_IJlSC_lEEENS4_6LayoutINS5_IJNS5_IJNS5_IJNSA_ILi32EEENSA_ILi4EEEEEEiEEESQ_NS5_IJSC_iEEEEEENS5_IJNS5_IJNS5_IJNSA_ILi16EEESO_EEEiEEENS5_IJNS5_IJNSA_ILi0EEESC_EEENSA_ILi512EEEEEENS5_IJSW_iEEEEEEEEEEESK_S13_NS4_8TiledMMAINS4_8MMA_AtomIJNS4_23SM100_MMA_MXF4_2x1SM_SSISI_SI_fSJ_Li256ELi64ELi32ELNS4_4UMMA5MajorE0ELS18_0ELNS17_7ScaleInE0ELS19_0EEEEEENSM_INS5_IJSC_SC_SC_EEENS5_IJSW_SW_SW_EEEEENS5_IJNS4_10UnderscoreES1F_S1F_EEEEENS5_IJNS4_18SM100_TMA_2SM_LOADES1I_EEENS5_IJNS4_14ComposedLayoutINS4_7SwizzleILi3ELi4ELi3EEENS4_18smem_ptr_flag_bitsILi4EEENSM_INS5_IJSB_SF_EEENS5_IJSF_SC_EEEEEEENSM_INS5_IJNS5_IJNS5_IJSP_SC_EEENS5_IJSN_NSA_ILi2EEEEEEEEESC_NS5_IJS1U_S1U_EEEEEENS5_IJNS5_IJNS5_IJSU_SY_EEESX_EEESW_NS5_IJS1U_SY_EEEEEEEEEEEvNS4_8identityENS5_IJNS4_28SM100_TMA_2SM_LOAD_MULTICASTES26_EEES24_vS25_EENS_8epilogue10collective18CollectiveEpilogueINS29_23Sm100TmaWarpSpecializedILi3ELi2ELi32ELb1ELb0EEEJNS5_IJNSA_ILi128EEESG_SF_EEENS5_IJNSM_IS2E_SC_EENSM_ISN_SC_EEEEENS_10bfloat16_tESL_S2J_SL_NS29_6fusion15FusionCallbacksIS2D_NS2K_17LinearCombinationIS2J_fS2J_fLNS_15FloatRoundStyleE2EEES2F_S2I_JEEENS4_5SM1004TMEM4LOAD26SM100_TMEM_LOAD_32dp32b32xENS4_13SM90_TMA_LOADENS1K_INS1L_ILi2ELi4ELi3EEENS1N_ILi16EEENSM_INS5_IJSB_SN_EEENS5_IJSN_SC_EEEEEEENS4_39AutoVectorizingCopyWithAssumedAlignmentILi128EEENS4_14SM90_TMA_STOREES30_S32_S32_EEEvvEEEEvNT_6ParamsE)
        /*0008*/ 	.word	0x0000007a


	//----- nvinfo : EIATTR_FRAME_SIZE
	.align		4
.L_19:
        /*000c*/ 	.byte	0x04, 0x11
        /*000e*/ 	.short	(.L_21 - .L_20)
	.align		4
.L_20:
        /*0010*/ 	.word	index@($__internal_2_$__cuda_sm10x_tcgen05_guardrail_trap_unallocated_columns_being_dealloced)
        /*0014*/ 	.word	0x00000000


	//----- nvinfo : EIATTR_FRAME_SIZE
	.align		4
.L_21:
        /*0018*/ 	.byte	0x04, 0x11
        /*001a*/ 	.short	(.L_23 - .L_22)
	.align		4
.L_22:
        /*001c*/ 	.word	index@($__internal_1_$__cuda_sm10x_tcgen05_guardrail_trap_phase_invalid_during_alloc)
        /*0020*/ 	.word	0x00000000


	//----- nvinfo : EIATTR_FRAME_SIZE
	.align		4
.L_23:
        /*0024*/ 	.byte	0x04, 0x11
        /*0026*/ 	.short	(.L_25 - .L_24)
	.align		4
.L_24:
        /*0028*/ 	.word	index@($__internal_0_$__cuda_sm10x_tcgen05_guardrail_trap_col_being_dealloced_not_returned_by_alloc)
        /*002c*/ 	.word	0x00000000


	//----- nvinfo : EIATTR_FRAME_SIZE
	.align		4
.L_25:
        /*0030*/ 	.byte	0x04, 0x11
        /*0032*/ 	.short	(.L_27 - .L_26)
	.align		4
.L_26:
        /*0034*/ 	.word	index@(_ZN7cutlass13device_kernelINS_4gemm6kernel13GemmUniversalIN4cute5tupleIJiiiiEEENS1_10collective13CollectiveMmaINS1_46MainloopSm100TmaUmmaWarpSpecializedBlockScaledILi9ELi2ELi2ENS5_IJNS4_1CILi8EEENSA_ILi1EEESC_EEEEENS5_IJNSA_ILi256EEENSA_ILi64EEESF_EEENS5_IJNS_12float_e2m1_tENS_13float_ue8m0_tEEEENS5_IJNS5_IJlSC_lEEENS4_6LayoutINS5_IJNS5_IJNS5_IJNSA_ILi32EEENSA_ILi4EEEEEEiEEESQ_NS5_IJSC_iEEEEEENS5_IJNS5_IJNS5_IJNSA_ILi16EEESO_EEEiEEENS5_IJNS5_IJNSA_ILi0EEESC_EEENSA_ILi512EEEEEENS5_IJSW_iEEEEEEEEEEESK_S13_NS4_8TiledMMAINS4_8MMA_AtomIJNS4_23SM100_MMA_MXF4_2x1SM_SSISI_SI_fSJ_Li256ELi64ELi32ELNS4_4UMMA5MajorE0ELS18_0ELNS17_7ScaleInE0ELS19_0EEEEEENSM_INS5_IJSC_SC_SC_EEENS5_IJSW_SW_SW_EEEEENS5_IJNS4_10UnderscoreES1F_S1F_EEEEENS5_IJNS4_18SM100_TMA_2SM_LOADES1I_EEENS5_IJNS4_14ComposedLayoutINS4_7SwizzleILi3ELi4ELi3EEENS4_18smem_ptr_flag_bitsILi4EEENSM_INS5_IJSB_SF_EEENS5_IJSF_SC_EEEEEEENSM_INS5_IJNS5_IJNS5_IJSP_SC_EEENS5_IJSN_NSA_ILi2EEEEEEEEESC_NS5_IJS1U_S1U_EEEEEENS5_IJNS5_IJNS5_IJSU_SY_EEESX_EEESW_NS5_IJS1U_SY_EEEEEEEEEEEvNS4_8identityENS5_IJNS4_28SM100_TMA_2SM_LOAD_MULTICASTES26_EEES24_vS25_EENS_8epilogue10collective18CollectiveEpilogueINS29_23Sm100TmaWarpSpecializedILi3ELi2ELi32ELb1ELb0EEEJNS5_IJNSA_ILi128EEESG_SF_EEENS5_IJNSM_IS2E_SC_EENSM_ISN_SC_EEEEENS_10bfloat16_tESL_S2J_SL_NS29_6fusion15FusionCallbacksIS2D_NS2K_17LinearCombinationIS2J_fS2J_fLNS_15FloatRoundStyleE2EEES2F_S2I_JEEENS4_5SM1004TMEM4LOAD26SM100_TMEM_LOAD_32dp32b32xENS4_13SM90_TMA_LOADENS1K_INS1L_ILi2ELi4ELi3EEENS1N_ILi16EEENSM_INS5_IJSB_SN_EEENS5_IJSN_SC_EEEEEEENS4_39AutoVectorizingCopyWithAssumedAlignmentILi128EEENS4_14SM90_TMA_STOREES30_S32_S32_EEEvvEEEEvNT_6ParamsE)
        /*0038*/ 	.word	0x00000000


	//----- nvinfo : EIATTR_MIN_STACK_SIZE
	.align		4
.L_27:
        /*003c*/ 	.byte	0x04, 0x12
        /*003e*/ 	.short	(.L_29 - .L_28)
	.align		4
.L_28:
        /*0040*/ 	.word	index@(_ZN7cutlass13device_kernelINS_4gemm6kernel13GemmUniversalIN4cute5tupleIJiiiiEEENS1_10collective13CollectiveMmaINS1_46MainloopSm100TmaUmmaWarpSpecializedBlockScaledILi9ELi2ELi2ENS5_IJNS4_1CILi8EEENSA_ILi1EEESC_EEEEENS5_IJNSA_ILi256EEENSA_ILi64EEESF_EEENS5_IJNS_12float_e2m1_tENS_13float_ue8m0_tEEEENS5_IJNS5_IJlSC_lEEENS4_6LayoutINS5_IJNS5_IJNS5_IJNSA_ILi32EEENSA_ILi4EEEEEEiEEESQ_NS5_IJSC_iEEEEEENS5_IJNS5_IJNS5_IJNSA_ILi16EEESO_EEEiEEENS5_IJNS5_IJNSA_ILi0EEESC_EEENSA_ILi512EEEEEENS5_IJSW_iEEEEEEEEEEESK_S13_NS4_8TiledMMAINS4_8MMA_AtomIJNS4_23SM100_MMA_MXF4_2x1SM_SSISI_SI_fSJ_Li256ELi64ELi32ELNS4_4UMMA5MajorE0ELS18_0ELNS17_7ScaleInE0ELS19_0EEEEEENSM_INS5_IJSC_SC_SC_EEENS5_IJSW_SW_SW_EEEEENS5_IJNS4_10UnderscoreES1F_S1F_EEEEENS5_IJNS4_18SM100_TMA_2SM_LOADES1I_EEENS5_IJNS4_14ComposedLayoutINS4_7SwizzleILi3ELi4ELi3EEENS4_18smem_ptr_flag_bitsILi4EEENSM_INS5_IJSB_SF_EEENS5_IJSF_SC_EEEEEEENSM_INS5_IJNS5_IJNS5_IJSP_SC_EEENS5_IJSN_NSA_ILi2EEEEEEEEESC_NS5_IJS1U_S1U_EEEEEENS5_IJNS5_IJNS5_IJSU_SY_EEESX_EEESW_NS5_IJS1U_SY_EEEEEEEEEEEvNS4_8identityENS5_IJNS4_28SM100_TMA_2SM_LOAD_MULTICASTES26_EEES24_vS25_EENS_8epilogue10collective18CollectiveEpilogueINS29_23Sm100TmaWarpSpecializedILi3ELi2ELi32ELb1ELb0EEEJNS5_IJNSA_ILi128EEESG_SF_EEENS5_IJNSM_IS2E_SC_EENSM_ISN_SC_EEEEENS_10bfloat16_tESL_S2J_SL_NS29_6fusion15FusionCallbacksIS2D_NS2K_17LinearCombinationIS2J_fS2J_fLNS_15FloatRoundStyleE2EEES2F_S2I_JEEENS4_5SM1004TMEM4LOAD26SM100_TMEM_LOAD_32dp32b32xENS4_13SM90_TMA_LOADENS1K_INS1L_ILi2ELi4ELi3EEENS1N_ILi16EEENSM_INS5_IJSB_SN_EEENS5_IJSN_SC_EEEEEEENS4_39AutoVectorizingCopyWithAssumedAlignmentILi128EEENS4_14SM90_TMA_STOREES30_S32_S32_EEEvvEEEEvNT_6ParamsE)
        /*0044*/ 	.word	0x00000000
.L_29:


//--------------------- .nv.compat                --------------------------
	.section	.nv.compat,"",@"SHT_CUDA_COMPAT_INFO"
	.align	4
        /*0000*/ 	.byte	0x02, 0x09, 0x01, 0x00, 0x02, 0x02, 0x02, 0x00, 0x02, 0x05, 0x05, 0x00, 0x03, 0x07, 0x01, 0x01
        /*0010*/ 	.byte	0x02, 0x03, 0x01, 0x00, 0x02, 0x06, 0x01, 0x00, 0x04, 0x0b, 0x08, 0x00, 0x09, 0x00, 0x00, 0x00
        /*0020*/ 	.byte	0x00, 0x00, 0x00, 0x00


//--------------------- .nv.info._ZN7cutlass13device_kernelINS_4gemm6kernel13GemmUniversalIN4cute5tupleIJiiiiEEENS1_10collective13CollectiveMmaINS1_46MainloopSm100TmaUmmaWarpSpecializedBlockScaledILi9ELi2ELi2ENS5_IJNS4_1CILi8EEENSA_ILi1EEESC_EEEEENS5_IJNSA_ILi256EEENSA_ILi64EEESF_EEENS5_IJNS_12float_e2m1_tENS_13float_ue8m0_tEEEENS5_IJNS5_IJlSC_lEEENS4_6LayoutINS5_IJNS5_IJNS5_IJNSA_ILi32EEENSA_ILi4EEEEEEiEEESQ_NS5_IJSC_iEEEEEENS5_IJNS5_IJNS5_IJNSA_ILi16EEESO_EEEiEEENS5_IJNS5_IJNSA_ILi0EEESC_EEENSA_ILi512EEEEEENS5_IJSW_iEEEEEEEEEEESK_S13_NS4_8TiledMMAINS4_8MMA_AtomIJNS4_23SM100_MMA_MXF4_2x1SM_SSISI_SI_fSJ_Li256ELi64ELi32ELNS4_4UMMA5MajorE0ELS18_0ELNS17_7ScaleInE0ELS19_0EEEEEENSM_INS5_IJSC_SC_SC_EEENS5_IJSW_SW_SW_EEEEENS5_IJNS4_10UnderscoreES1F_S1F_EEEEENS5_IJNS4_18SM100_TMA_2SM_LOADES1I_EEENS5_IJNS4_14ComposedLayoutINS4_7SwizzleILi3ELi4ELi3EEENS4_18smem_ptr_flag_bitsILi4EEENSM_INS5_IJSB_SF_EEENS5_IJSF_SC_EEEEEEENSM_INS5_IJNS5_IJNS5_IJSP_SC_EEENS5_IJSN_NSA_ILi2EEEEEEEEESC_NS5_IJS1U_S1U_EEEEEENS5_IJNS5_IJNS5_IJSU_SY_EEESX_EEESW_NS5_IJS1U_SY_EEEEEEEEEEEvNS4_8identityENS5_IJNS4_28SM100_TMA_2SM_LOAD_MULTICASTES26_EEES24_vS25_EENS_8epilogue10collective18CollectiveEpilogueINS29_23Sm100TmaWarpSpecializedILi3ELi2ELi32ELb1ELb0EEEJNS5_IJNSA_ILi128EEESG_SF_EEENS5_IJNSM_IS2E_SC_EENSM_ISN_SC_EEEEENS_10bfloat16_tESL_S2J_SL_NS29_6fusion15FusionCallbacksIS2D_NS2K_17LinearCombinationIS2J_fS2J_fLNS_15FloatRoundStyleE2EEES2F_S2I_JEEENS4_5SM1004TMEM4LOAD26SM100_TMEM_LOAD_32dp32b32xENS4_13SM90_TMA_LOADENS1K_INS1L_ILi2ELi4ELi3EEENS1N_ILi16EEENSM_INS5_IJSB_SN_EEENS5_IJSN_SC_EEEEEEENS4_39AutoVectorizingCopyWithAssumedAlignmentILi128EEENS4_14SM90_TMA_STOREES30_S32_S32_EEEvvEEEEvNT_6ParamsE --------------------------
	.section	.nv.info._ZN7cutlass13device_kernelINS_4gemm6kernel13GemmUniversalIN4cute5tupleIJiiiiEEENS1_10collective13CollectiveMmaINS1_46MainloopSm100TmaUmmaWarpSpecializedBlockScaledILi9ELi2ELi2ENS5_IJNS4_1CILi8EEENSA_ILi1EEESC_EEEEENS5_IJNSA_ILi256EEENSA_ILi64EEESF_EEENS5_IJNS_12float_e2m1_tENS_13float_ue8m0_tEEEENS5_IJNS5_IJlSC_lEEENS4_6LayoutINS5_IJNS5_IJNS5_IJNSA_ILi32EEENSA_ILi4EEEEEEiEEESQ_NS5_IJSC_iEEEEEENS5_IJNS5_IJNS5_IJNSA_ILi16EEESO_EEEiEEENS5_IJNS5_IJNSA_ILi0EEESC_EEENSA_ILi512EEEEEENS5_IJSW_iEEEEEEEEEEESK_S13_NS4_8TiledMMAINS4_8MMA_AtomIJNS4_23SM100_MMA_MXF4_2x1SM_SSISI_SI_fSJ_Li256ELi64ELi32ELNS4_4UMMA5MajorE0ELS18_0ELNS17_7ScaleInE0ELS19_0EEEEEENSM_INS5_IJSC_SC_SC_EEENS5_IJSW_SW_SW_EEEEENS5_IJNS4_10UnderscoreES1F_S1F_EEEEENS5_IJNS4_18SM100_TMA_2SM_LOADES1I_EEENS5_IJNS4_14ComposedLayoutINS4_7SwizzleILi3ELi4ELi3EEENS4_18smem_ptr_flag_bitsILi4EEENSM_INS5_IJSB_SF_EEENS5_IJSF_SC_EEEEEEENSM_INS5_IJNS5_IJNS5_IJSP_SC_EEENS5_IJSN_NSA_ILi2EEEEEEEEESC_NS5_IJS1U_S1U_EEEEEENS5_IJNS5_IJNS5_IJSU_SY_EEESX_EEESW_NS5_IJS1U_SY_EEEEEEEEEEEvNS4_8identityENS5_IJNS4_28SM100_TMA_2SM_LOAD_MULTICASTES26_EEES24_vS25_EENS_8epilogue10collective18CollectiveEpilogueINS29_23Sm100TmaWarpSpecializedILi3ELi2ELi32ELb1ELb0EEEJNS5_IJNSA_ILi128EEESG_SF_EEENS5_IJNSM_IS2E_SC_EENSM_ISN_SC_EEEEENS_10bfloat16_tESL_S2J_SL_NS29_6fusion15FusionCallbacksIS2D_NS2K_17LinearCombinationIS2J_fS2J_fLNS_15FloatRoundStyleE2EEES2F_S2I_JEEENS4_5SM1004TMEM4LOAD26SM100_TMEM_LOAD_32dp32b32xENS4_13SM90_TMA_LOADENS1K_INS1L_ILi2ELi4ELi3EEENS1N_ILi16EEENSM_INS5_IJSB_SN_EEENS5_IJSN_SC_EEEEEEENS4_39AutoVectorizingCopyWithAssumedAlignmentILi128EEENS4_14SM90_TMA_STOREES30_S32_S32_EEEvvEEEEvNT_6ParamsE,"",@"SHT_CUDA_INFO"
	.sectionflags	@""
	.align	4


	//----- nvinfo : EIATTR_CUDA_API_VERSION
	.align		4
        /*0000*/ 	.byte	0x04, 0x37
        /*0002*/ 	.short	(.L_31 - .L_30)
.L_30:
        /*0004*/ 	.word	0x00000082


	//----- nvinfo : EIATTR_KPARAM_INFO
	.align		4
.L_31:
        /*0008*/ 	.byte	0x04, 0x17
        /*000a*/ 	.short	(.L_33 - .L_32)
.L_32:
        /*000c*/ 	.word	0x00000000
        /*0010*/ 	.short	0x0000
        /*0012*/ 	.short	0x0000
        /*0014*/ 	.byte	0x00, 0xf0, 0x01, 0x30


	//----- nvinfo : EIATTR_AT_ENTRY_FRAGMENTS
	.align		4
.L_33:
        /*0018*/ 	.byte	0x04, 0x4f
        /*001a*/ 	.short	(.L_35 - .L_34)


	//   ....[0]....
.L_34:
        /*001c*/ 	.word	0x00000007


	//----- nvinfo : EIATTR_RESERVED_SMEM_USED
	.align		4
.L_35:
        /*0020*/ 	.byte	0x01, 0x41
	.zero		2


	//----- nvinfo : EIATTR_SPARSE_MMA_MASK
	.align		4
        /*0024*/ 	.byte	0x03, 0x50
        /*0026*/ 	.short	0x0000


	//----- nvinfo : EIATTR_TCGEN05_2CTA_USED
	.align		4
        /*0028*/ 	.byte	0x01, 0x52
	.zero		2


	//----- nvinfo : EIATTR_MAXREG_COUNT
	.align		4
        /*002c*/ 	.byte	0x03, 0x1b
        /*002e*/ 	.short	0x00ff


	//----- nvinfo : EIATTR_NUM_BARRIERS
	.align		4
        /*0030*/ 	.byte	0x02, 0x4c
        /*0032*/ 	.byte	0x07
	.zero		1


	//----- nvinfo : EIATTR_EXTERNS
	.align		4
        /*0034*/ 	.byte	0x04, 0x0f
        /*0036*/ 	.short	(.L_37 - .L_36)


	//   ....[0]....
	.align		4
.L_36:
        /*0038*/ 	.word	index@(__assertfail)


	//----- nvinfo : EIATTR_MERCURY_ISA_VERSION
	.align		4
.L_37:
        /*003c*/ 	.byte	0x03, 0x5f
        /*003e*/ 	.short	0x0101


	//----- nvinfo : EIATTR_INT_WARP_WIDE_INSTR_OFFSETS
	.align		4
        /*0040*/ 	.byte	0x04, 0x31
        /*0042*/ 	.short	(.L_39 - .L_38)


	//   ....[0]....
.L_38:
        /*0044*/ 	.word	0x00000e40


	//   ....[1]....
        /*0048*/ 	.word	0x00000ee0


	//   ....[2]....
        /*004c*/ 	.word	0x00005250


	//   ....[3]....
        /*0050*/ 	.word	0x00005270


	//   ....[4]....
        /*0054*/ 	.word	0x000052a0


	//   ....[5]....
        /*0058*/ 	.word	0x00005e10


	//   ....[6]....
        /*005c*/ 	.word	0x00005f30


	//   ....[7]....
        /*0060*/ 	.word	0x00006080


	//   ....[8]....
        /*0064*/ 	.word	0x000061a0


	//----- nvinfo : EIATTR_COOP_GROUP_MASK_REGIDS
	.align		4
.L_39:
        /*0068*/ 	.byte	0x04, 0x29
        /*006a*/ 	.short	(.L_41 - .L_40)


	//   ....[0]....
.L_40:
        /*006c*/ 	.word	0xffffffff


	//   ....[1]....
        /*0070*/ 	.word	0xffffffff


	//   ....[2]....
        /*0074*/ 	.word	0xffffffff


	//   ....[3]....
        /*0078*/ 	.word	0xffffffff


	//   ....[4]....
        /*007c*/ 	.word	0xffffffff


	//   ....[5]....
        /*0080*/ 	.word	0xffffffff


	//   ....[6]....
        /*0084*/ 	.word	0xffffffff


	//   ....[7]....
        /*0088*/ 	.word	0xffffffff


	//   ....[8]....
        /*008c*/ 	.word	0xffffffff


	//   ....[9]....
        /*0090*/ 	.word	0xffffffff


	//   ....[10]....
        /*0094*/ 	.word	0xffffffff


	//   ....[11]....
        /*0098*/ 	.word	0xffffffff


	//   ....[12]....
        /*009c*/ 	.word	0xffffffff


	//   ....[13]....
        /*00a0*/ 	.word	0xffffffff


	//----- nvinfo : EIATTR_COOP_GROUP_INSTR_OFFSETS
	.align		4
.L_41:
        /*00a4*/ 	.byte	0x04, 0x28
        /*00a6*/ 	.short	(.L_43 - .L_42)


	//   ....[0]....
.L_42:
        /*00a8*/ 	.word	0x000000b0


	//   ....[1]....
        /*00ac*/ 	.word	0x00000580


	//   ....[2]....
        /*00b0*/ 	.word	0x00000810


	//   ....[3]....
        /*00b4*/ 	.word	0x00000980


	//   ....[4]....
        /*00b8*/ 	.word	0x00000a70


	//   ....[5]....
        /*00bc*/ 	.word	0x00000bd0


	//   ....[6]....
        /*00c0*/ 	.word	0x00000d20


	//   ....[7]....
        /*00c4*/ 	.word	0x00000f60


	//   ....[8]....
        /*00c8*/ 	.word	0x000026e0


	//   ....[9]....
        /*00cc*/ 	.word	0x00003870


	//   ....[10]....
        /*00d0*/ 	.word	0x00003d40


	//   ....[11]....
        /*00d4*/ 	.word	0x00003d70


	//   ....[12]....
        /*00d8*/ 	.word	0x00005150


	//   ....[13]....
        /*00dc*/ 	.word	0x00005360


	//----- nvinfo : EIATTR_VRC_CTA_INIT_COUNT
	.align		4
.L_43:
        /*00e0*/ 	.byte	0x02, 0x4a
        /*00e2*/ 	.byte	0x80
	.zero		1


	//----- nvinfo : EIATTR_SYSCALL_OFFSETS
	.align		4
        /*00e4*/ 	.byte	0x04, 0x46
        /*00e6*/ 	.short	(.L_45 - .L_44)


	//   ....[0]....
.L_44:
        /*00e8*/ 	.word	0x00006ea0


	//   ....[1]....
        /*00ec*/ 	.word	0x00006f90


	//   ....[2]....
        /*00f0*/ 	.word	0x00007830


	//   ....[3]....
        /*00f4*/ 	.word	0x00008500


	//----- nvinfo : EIATTR_MBARRIER_INSTR_OFFSETS
	.align		4
.L_45:
        /*00f8*/ 	.byte	0x04, 0x39
        /*00fa*/ 	.short	(.L_47 - .L_46)


	//   ....[0]....
.L_46:
        /*00fc*/ 	.word	0x000006d0
        /*0100*/ 	.word	0x000000ff
        /*0104*/ 	.word	0x00000000
        /*0108*/ 	.short	0x0100
        /*010a*/ 	.byte	0x04
	.zero		1


	//   ....[1]....
        /*010c*/ 	.word	0x000006e0
        /*0110*/ 	.word	0x000000ff
        /*0114*/ 	.word	0x00000048
        /*0118*/ 	.short	0x0100
        /*011a*/ 	.byte	0x04
	.zero		1


	//   ....[2]....
        /*011c*/ 	.word	0x000006f0
        /*0120*/ 	.word	0x000000ff
        /*0124*/ 	.word	0x00000008
        /*0128*/ 	.short	0x0100
        /*012a*/ 	.byte	0x04
	.zero		1


	//   ....[3]....
        /*012c*/ 	.word	0x00000700
        /*0130*/ 	.word	0x000000ff
        /*0134*/ 	.word	0x00000050
        /*0138*/ 	.short	0x0100
        /*013a*/ 	.byte	0x04
	.zero		1


	//   ....[4]....
        /*013c*/ 	.word	0x00000710
        /*0140*/ 	.word	0x000000ff
        /*0144*/ 	.word	0x00000010
        /*0148*/ 	.short	0x0100
        /*014a*/ 	.byte	0x04
	.zero		1


	//   ....[5]....
        /*014c*/ 	.word	0x00000720
        /*0150*/ 	.word	0x000000ff
        /*0154*/ 	.word	0x00000058
        /*0158*/ 	.short	0x0100
        /*015a*/ 	.byte	0x04
	.zero		1


	//   ....[6]....
        /*015c*/ 	.word	0x00000730
        /*0160*/ 	.word	0x000000ff
        /*0164*/ 	.word	0x00000018
        /*0168*/ 	.short	0x0100
        /*016a*/ 	.byte	0x04
	.zero		1


	//   ....[7]....
        /*016c*/ 	.word	0x00000740
        /*0170*/ 	.word	0x000000ff
        /*0174*/ 	.word	0x00000060
        /*0178*/ 	.short	0x0100
        /*017a*/ 	.byte	0x04
	.zero		1


	//   ....[8]....
        /*017c*/ 	.word	0x00000750
        /*0180*/ 	.word	0x000000ff
        /*0184*/ 	.word	0x00000020
        /*0188*/ 	.short	0x0100
        /*018a*/ 	.byte	0x04
	.zero		1


	//   ....[9]....
        /*018c*/ 	.word	0x00000760
        /*0190*/ 	.word	0x000000ff
        /*0194*/ 	.word	0x00000068
        /*0198*/ 	.short	0x0100
        /*019a*/ 	.byte	0x04
	.zero		1


	//   ....[10]....
        /*019c*/ 	.word	0x00000770
        /*01a0*/ 	.word	0x000000ff
        /*01a4*/ 	.word	0x00000028
        /*01a8*/ 	.short	0x0100
        /*01aa*/ 	.byte	0x04
	.zero		1


	//   ....[11]....
        /*01ac*/ 	.word	0x00000780
        /*01b0*/ 	.word	0x000000ff
        /*01b4*/ 	.word	0x00000070
        /*01b8*/ 	.short	0x0100
        /*01ba*/ 	.byte	0x04
	.zero		1


	//   ....[12]....
        /*01bc*/ 	.word	0x00000790
        /*01c0*/ 	.word	0x000000ff
        /*01c4*/ 	.word	0x00000030
        /*01c8*/ 	.short	0x0100
        /*01ca*/ 	.byte	0x04
	.zero		1


	//   ....[13]....
        /*01cc*/ 	.word	0x000007a0
        /*01d0*/ 	.word	0x000000ff
        /*01d4*/ 	.word	0x00000078
        /*01d8*/ 	.short	0x0100
        /*01da*/ 	.byte	0x04
	.zero		1


	//   ....[14]....
        /*01dc*/ 	.word	0x000007b0
        /*01e0*/ 	.word	0x000000ff
        /*01e4*/ 	.word	0x00000038
        /*01e8*/ 	.short	0x0100
        /*01ea*/ 	.byte	0x04
	.zero		1


	//   ....[15]....
        /*01ec*/ 	.word	0x000007c0
        /*01f0*/ 	.word	0x000000ff
        /*01f4*/ 	.word	0x00000080
        /*01f8*/ 	.short	0x0100
        /*01fa*/ 	.byte	0x04
	.zero		1


	//   ....[16]....
        /*01fc*/ 	.word	0x000007d0
        /*0200*/ 	.word	0x000000ff
        /*0204*/ 	.word	0x00000040
        /*0208*/ 	.short	0x0100
        /*020a*/ 	.byte	0x04
	.zero		1


	//   ....[17]....
        /*020c*/ 	.word	0x000007e0
        /*0210*/ 	.word	0x000000ff
        /*0214*/ 	.word	0x00000088
        /*0218*/ 	.short	0x0100
        /*021a*/ 	.byte	0x04
	.zero		1


	//   ....[18]....
        /*021c*/ 	.word	0x00000910
        /*0220*/ 	.word	0x000000ff
        /*0224*/ 	.word	0x00000090
        /*0228*/ 	.short	0x0100
        /*022a*/ 	.byte	0x04
	.zero		1


	//   ....[19]....
        /*022c*/ 	.word	0x00000920
        /*0230*/ 	.word	0x000000ff
        /*0234*/ 	.word	0x000000a8
        /*0238*/ 	.short	0x0100
        /*023a*/ 	.byte	0x04
	.zero		1


	//   ....[20]....
        /*023c*/ 	.word	0x00000930
        /*0240*/ 	.word	0x000000ff
        /*0244*/ 	.word	0x00000098
        /*0248*/ 	.short	0x0100
        /*024a*/ 	.byte	0x04
	.zero		1


	//   ....[21]....
        /*024c*/ 	.word	0x00000940
        /*0250*/ 	.word	0x000000ff
        /*0254*/ 	.word	0x000000b0
        /*0258*/ 	.short	0x0100
        /*025a*/ 	.byte	0x04
	.zero		1


	//   ....[22]....
        /*025c*/ 	.word	0x00000950
        /*0260*/ 	.word	0x000000ff
        /*0264*/ 	.word	0x000000a0
        /*0268*/ 	.short	0x0100
        /*026a*/ 	.byte	0x04
	.zero		1


	//   ....[23]....
        /*026c*/ 	.word	0x00000960
        /*0270*/ 	.word	0x000000ff
        /*0274*/ 	.word	0x000000b8
        /*0278*/ 	.short	0x0100
        /*027a*/ 	.byte	0x04
	.zero		1


	//   ....[24]....
        /*027c*/ 	.word	0x00000a40
        /*0280*/ 	.word	0x000000ff
        /*0284*/ 	.word	0x000000c0
        /*0288*/ 	.short	0x0100
        /*028a*/ 	.byte	0x06
	.zero		1


	//   ....[25]....
        /*028c*/ 	.word	0x00000a50
        /*0290*/ 	.word	0x000000ff
        /*0294*/ 	.word	0x000000c8
        /*0298*/ 	.short	0x0100
        /*029a*/ 	.byte	0x06
	.zero		1


	//   ....[26]....
        /*029c*/ 	.word	0x00000b80
        /*02a0*/ 	.word	0x000000ff
        /*02a4*/ 	.word	0x000000d0
        /*02a8*/ 	.short	0x0100
        /*02aa*/ 	.byte	0x06
	.zero		1


	//   ....[27]....
        /*02ac*/ 	.word	0x00000b90
        /*02b0*/ 	.word	0x000000ff
        /*02b4*/ 	.word	0x000000e0
        /*02b8*/ 	.short	0x0100
        /*02ba*/ 	.byte	0x06
	.zero		1


	//   ....[28]....
        /*02bc*/ 	.word	0x00000ba0
        /*02c0*/ 	.word	0x000000ff
        /*02c4*/ 	.word	0x000000d8
        /*02c8*/ 	.short	0x0100
        /*02ca*/ 	.byte	0x06
	.zero		1


	//   ....[29]....
        /*02cc*/ 	.word	0x00000bb0
        /*02d0*/ 	.word	0x000000ff
        /*02d4*/ 	.word	0x000000e8
        /*02d8*/ 	.short	0x0100
        /*02da*/ 	.byte	0x06
	.zero		1


	//   ....[30]....
        /*02dc*/ 	.word	0x00000cd0
        /*02e0*/ 	.word	0x000000ff
        /*02e4*/ 	.word	0x000000f0
        /*02e8*/ 	.short	0x0100
        /*02ea*/ 	.byte	0x04
	.zero		1


	//   ....[31]....
        /*02ec*/ 	.word	0x00000ce0
        /*02f0*/ 	.word	0x000000ff
        /*02f4*/ 	.word	0x00000100
        /*02f8*/ 	.short	0x0100
        /*02fa*/ 	.byte	0x04
	.zero		1


	//   ....[32]....
        /*02fc*/ 	.word	0x00000cf0
        /*0300*/ 	.word	0x000000ff
        /*0304*/ 	.word	0x000000f8
        /*0308*/ 	.short	0x0100
        /*030a*/ 	.byte	0x04
	.zero		1


	//   ....[33]....
        /*030c*/ 	.word	0x00000d00
        /*0310*/ 	.word	0x000000ff
        /*0314*/ 	.word	0x00000108
        /*0318*/ 	.short	0x0100
        /*031a*/ 	.byte	0x04
	.zero		1


	//   ....[34]....
        /*031c*/ 	.word	0x00000df0
        /*0320*/ 	.word	0x000000ff
        /*0324*/ 	.word	0x00000110
        /*0328*/ 	.short	0x0100
        /*032a*/ 	.byte	0x04
	.zero		1


	//   ....[35]....
        /*032c*/ 	.word	0x00000e00
        /*0330*/ 	.word	0x000000ff
        /*0334*/ 	.word	0x00000120
        /*0338*/ 	.short	0x0100
        /*033a*/ 	.byte	0x04
	.zero		1


	//   ....[36]....
        /*033c*/ 	.word	0x00000e10
        /*0340*/ 	.word	0x000000ff
        /*0344*/ 	.word	0x00000118
        /*0348*/ 	.short	0x0100
        /*034a*/ 	.byte	0x04
	.zero		1


	//   ....[37]....
        /*034c*/ 	.word	0x00000e20
        /*0350*/ 	.word	0x000000ff
        /*0354*/ 	.word	0x00000128
        /*0358*/ 	.short	0x0100
        /*035a*/ 	.byte	0x04
	.zero		1


	//   ....[38]....
        /*035c*/ 	.word	0x00000f20
        /*0360*/ 	.word	0x000000ff
        /*0364*/ 	.word	0x00000130
        /*0368*/ 	.short	0x0100
        /*036a*/ 	.byte	0x06
	.zero		1


	//   ....[39]....
        /*036c*/ 	.word	0x00001bd0
        /*0370*/ 	.word	0x00000003
        /*0374*/ 	.word	0x00000120
        /*0378*/ 	.short	0x010a
        /*037a*/ 	.byte	0xff
	.zero		1


	//   ....[40]....
        /*037c*/ 	.word	0x00001c00
        /*0380*/ 	.word	0x00000003
        /*0384*/ 	.word	0x00000110
        /*0388*/ 	.short	0x0101
        /*038a*/ 	.byte	0xff
	.zero		1


	//   ....[41]....
        /*038c*/ 	.word	0x00001cd0
        /*0390*/ 	.word	0x000000ff
        /*0394*/ 	.word	0x00000048
        /*0398*/ 	.short	0x010a
        /*039a*/ 	.byte	0x04
	.zero		1


	//   ....[42]....
        /*039c*/ 	.word	0x00001e00
        /*03a0*/ 	.word	0x000000ff
        /*03a4*/ 	.word	0x00000048
        /*03a8*/ 	.short	0x010a
        /*03aa*/ 	.byte	0x06
	.zero		1


	//   ....[43]....
        /*03ac*/ 	.word	0x00001f60
        /*03b0*/ 	.word	0x000000ff
        /*03b4*/ 	.word	0x00000048
        /*03b8*/ 	.short	0x010a
        /*03ba*/ 	.byte	0x07
	.zero		1


	//   ....[44]....
        /*03bc*/ 	.word	0x00002230
        /*03c0*/ 	.word	0x000000ff
        /*03c4*/ 	.word	0x000000c8
        /*03c8*/ 	.short	0x0101
        /*03ca*/ 	.byte	0x05
	.zero		1


	//   ....[45]....
        /*03cc*/ 	.word	0x00002250
        /*03d0*/ 	.word	0x000000ff
        /*03d4*/ 	.word	0x00000048
        /*03d8*/ 	.short	0x010a
        /*03da*/ 	.byte	0x04
	.zero		1


	//   ....[46]....
        /*03dc*/ 	.word	0x000022d0
        /*03e0*/ 	.word	0x000000ff
        /*03e4*/ 	.word	0x00000048
        /*03e8*/ 	.short	0x010a
        /*03ea*/ 	.byte	0x07
	.zero		1


	//   ....[47]....
        /*03ec*/ 	.word	0x00002410
        /*03f0*/ 	.word	0x000000ff
        /*03f4*/ 	.word	0x00000048
        /*03f8*/ 	.short	0x010a
        /*03fa*/ 	.byte	0x04
	.zero		1


	//   ....[48]....
        /*03fc*/ 	.word	0x00002710
        /*0400*/ 	.word	0x00000003
        /*0404*/ 	.word	0x000000d0
        /*0408*/ 	.short	0x010a
        /*040a*/ 	.byte	0xff
	.zero		1


	//   ....[49]....
        /*040c*/ 	.word	0x00002860
        /*0410*/ 	.word	0x00000000
        /*0414*/ 	.word	0x00000000
        /*0418*/ 	.short	0x0101
        /*041a*/ 	.byte	0xff
	.zero		1


	//   ....[50]....
        /*041c*/ 	.word	0x00002e20
        /*0420*/ 	.word	0x000000ff
        /*0424*/ 	.word	0x00000000
        /*0428*/ 	.short	0x010a
        /*042a*/ 	.byte	0x04
	.zero		1


	//   ....[51]....
        /*042c*/ 	.word	0x00002eb0
        /*0430*/ 	.word	0x000000ff
        /*0434*/ 	.word	0x00000000
        /*0438*/ 	.short	0x010a
        /*043a*/ 	.byte	0x05
	.zero		1


	//   ....[52]....
        /*043c*/ 	.word	0x00002f40
        /*0440*/ 	.word	0x000000ff
        /*0444*/ 	.word	0x00000000
        /*0448*/ 	.short	0x010a
        /*044a*/ 	.byte	0x05
	.zero		1


	//   ....[53]....
        /*044c*/ 	.word	0x00002fd0
        /*0450*/ 	.word	0x000000ff
        /*0454*/ 	.word	0x00000000
        /*0458*/ 	.short	0x010a
        /*045a*/ 	.byte	0x05
	.zero		1


	//   ....[54]....
        /*045c*/ 	.word	0x00003060
        /*0460*/ 	.word	0x000000ff
        /*0464*/ 	.word	0x00000000
        /*0468*/ 	.short	0x010a
        /*046a*/ 	.byte	0x05
	.zero		1


	//   ....[55]....
        /*046c*/ 	.word	0x000030f0
        /*0470*/ 	.word	0x000000ff
        /*0474*/ 	.word	0x00000000
        /*0478*/ 	.short	0x010a
        /*047a*/ 	.byte	0x05
	.zero		1


	//   ....[56]....
        /*047c*/ 	.word	0x00003180
        /*0480*/ 	.word	0x000000ff
        /*0484*/ 	.word	0x00000000
        /*0488*/ 	.short	0x010a
        /*048a*/ 	.byte	0x05
	.zero		1


	//   ....[57]....
        /*048c*/ 	.word	0x00003210
        /*0490*/ 	.word	0x000000ff
        /*0494*/ 	.word	0x00000000
        /*0498*/ 	.short	0x010a
        /*049a*/ 	.byte	0x05
	.zero		1


	//   ....[58]....
        /*049c*/ 	.word	0x000032b0
        /*04a0*/ 	.word	0x00000000
        /*04a4*/ 	.word	0x00000000
        /*04a8*/ 	.short	0x010a
        /*04aa*/ 	.byte	0xff
	.zero		1


	//   ....[59]....
        /*04ac*/ 	.word	0x000033d0
        /*04b0*/ 	.word	0x00000000
        /*04b4*/ 	.word	0x00000110
        /*04b8*/ 	.short	0x010a
        /*04ba*/ 	.byte	0xff
	.zero		1


	//   ....[60]....
        /*04bc*/ 	.word	0x00003440
        /*04c0*/ 	.word	0x00000004
        /*04c4*/ 	.word	0x00000000
        /*04c8*/ 	.short	0x0101
        /*04ca*/ 	.byte	0xff
	.zero		1


	//   ....[61]....
        /*04cc*/ 	.word	0x00003460
        /*04d0*/ 	.word	0x000000ff
        /*04d4*/ 	.word	0x000000e0
        /*04d8*/ 	.short	0x010a
        /*04da*/ 	.byte	0x04
	.zero		1


	//   ....[62]....
        /*04dc*/ 	.word	0x00003580
        /*04e0*/ 	.word	0x00000000
        /*04e4*/ 	.word	0x000000d0
        /*04e8*/ 	.short	0x010a
        /*04ea*/ 	.byte	0xff
	.zero		1


	//   ....[63]....
        /*04ec*/ 	.word	0x00003680
        /*04f0*/ 	.word	0x00000000
        /*04f4*/ 	.word	0x00000000
        /*04f8*/ 	.short	0x0101
        /*04fa*/ 	.byte	0xff
	.zero		1


	//   ....[64]....
        /*04fc*/ 	.word	0x00003710
        /*0500*/ 	.word	0x000000ff
        /*0504*/ 	.word	0x000000e0
        /*0508*/ 	.short	0x0106
        /*050a*/ 	.byte	0x04
	.zero		1


	//   ....[65]....
        /*050c*/ 	.word	0x00003730
        /*0510*/ 	.word	0x000000ff
        /*0514*/ 	.word	0x000000e0
        /*0518*/ 	.short	0x010a
        /*051a*/ 	.byte	0x04
	.zero		1


	//   ....[66]....
        /*051c*/ 	.word	0x000037c0
        /*0520*/ 	.word	0x000000ff
        /*0524*/ 	.word	0x000000e0
        /*0528*/ 	.short	0x0106
        /*052a*/ 	.byte	0x07
	.zero		1


	//   ....[67]....
        /*052c*/ 	.word	0x00003800
        /*0530*/ 	.word	0x00000000
        /*0534*/ 	.word	0x000000e0
        /*0538*/ 	.short	0x010a
        /*053a*/ 	.byte	0xff
	.zero		1


	//   ....[68]....
        /*053c*/ 	.word	0x00003a40
        /*0540*/ 	.word	0x000000ff
        /*0544*/ 	.word	0x00000008
        /*0548*/ 	.short	0x010a
        /*054a*/ 	.byte	0x05
	.zero		1


	//   ....[69]....
        /*054c*/ 	.word	0x00003a60
        /*0550*/ 	.word	0x000000ff
        /*0554*/ 	.word	0x00000008
        /*0558*/ 	.short	0x010a
        /*055a*/ 	.byte	0x05
	.zero		1


	//   ....[70]....
        /*055c*/ 	.word	0x00003bf0
        /*0560*/ 	.word	0x000000ff
        /*0564*/ 	.word	0x00000008
        /*0568*/ 	.short	0x010a
        /*056a*/ 	.byte	0x05
	.zero		1


	//   ....[71]....
        /*056c*/ 	.word	0x00003c10
        /*0570*/ 	.word	0x000000ff
        /*0574*/ 	.word	0x00000008
        /*0578*/ 	.short	0x010a
        /*057a*/ 	.byte	0x05
	.zero		1


	//   ....[72]....
        /*057c*/ 	.word	0x00003cd0
        /*0580*/ 	.word	0x000000ff
        /*0584*/ 	.word	0x00000000
        /*0588*/ 	.short	0x0101
        /*058a*/ 	.byte	0x04
	.zero		1


	//   ....[73]....
        /*058c*/ 	.word	0x00004160
        /*0590*/ 	.word	0x00000002
        /*0594*/ 	.word	0x000000d0
        /*0598*/ 	.short	0x010a
        /*059a*/ 	.byte	0xff
	.zero		1


	//   ....[74]....
        /*059c*/ 	.word	0x00004280
        /*05a0*/ 	.word	0x00000000
        /*05a4*/ 	.word	0x00000000
        /*05a8*/ 	.short	0x0101
        /*05aa*/ 	.byte	0xff
	.zero		1


	//   ....[75]....
        /*05ac*/ 	.word	0x000047d0
        /*05b0*/ 	.word	0x000000ff
        /*05b4*/ 	.word	0x00000000
        /*05b8*/ 	.short	0x010a
        /*05ba*/ 	.byte	0x04
	.zero		1


	//   ....[76]....
        /*05bc*/ 	.word	0x00004820
        /*05c0*/ 	.word	0x000000ff
        /*05c4*/ 	.word	0x00000100
        /*05c8*/ 	.short	0x010a
        /*05ca*/ 	.byte	0x3b
	.zero		1


	//   ....[77]....
        /*05cc*/ 	.word	0x00004a40
        /*05d0*/ 	.word	0x000000ff
        /*05d4*/ 	.word	0x00000000
        /*05d8*/ 	.short	0x010a
        /*05da*/ 	.byte	0x07
	.zero		1


	//   ....[78]....
        /*05dc*/ 	.word	0x00004b70
        /*05e0*/ 	.word	0x000000ff
        /*05e4*/ 	.word	0x00000000
        /*05e8*/ 	.short	0x010a
        /*05ea*/ 	.byte	0x04
	.zero		1


	//   ....[79]....
        /*05ec*/ 	.word	0x00004f60
        /*05f0*/ 	.word	0x000000ff
        /*05f4*/ 	.word	0x00000000
        /*05f8*/ 	.short	0x010a
        /*05fa*/ 	.byte	0x04
	.zero		1


	//   ....[80]....
        /*05fc*/ 	.word	0x00005000
        /*0600*/ 	.word	0x00000000
        /*0604*/ 	.word	0x00000000
        /*0608*/ 	.short	0x010a
        /*060a*/ 	.byte	0xff
	.zero		1


	//   ....[81]....
        /*060c*/ 	.word	0x00005040
        /*0610*/ 	.word	0x00000000
        /*0614*/ 	.word	0x00000000
        /*0618*/ 	.short	0x010a
        /*061a*/ 	.byte	0xff
	.zero		1


	//   ....[82]....
        /*061c*/ 	.word	0x000050b0
        /*0620*/ 	.word	0x000000ff
        /*0624*/ 	.word	0x00000000
        /*0628*/ 	.short	0x0101
        /*062a*/ 	.byte	0x04
	.zero		1


	//   ....[83]....
        /*062c*/ 	.word	0x000050f0
        /*0630*/ 	.word	0x000000ff
        /*0634*/ 	.word	0x00000130
        /*0638*/ 	.short	0x010a
        /*063a*/ 	.byte	0x22
	.zero		1


	//   ....[84]....
        /*063c*/ 	.word	0x00005140
        /*0640*/ 	.word	0x000000ff
        /*0644*/ 	.word	0x00000000
        /*0648*/ 	.short	0x0101
        /*064a*/ 	.byte	0x04
	.zero		1


	//   ....[85]....
        /*064c*/ 	.word	0x000055e0
        /*0650*/ 	.word	0x00000008
        /*0654*/ 	.word	0x000000d0
        /*0658*/ 	.short	0x010a
        /*065a*/ 	.byte	0xff
	.zero		1


	//   ....[86]....
        /*065c*/ 	.word	0x00005750
        /*0660*/ 	.word	0x00000000
        /*0664*/ 	.word	0x00000000
        /*0668*/ 	.short	0x0101
        /*066a*/ 	.byte	0xff
	.zero		1


	//   ....[87]....
        /*066c*/ 	.word	0x00005c20
        /*0670*/ 	.word	0x000000ff
        /*0674*/ 	.word	0x000000c8
        /*0678*/ 	.short	0x010a
        /*067a*/ 	.byte	0x18
	.zero		1


	//   ....[88]....
        /*067c*/ 	.word	0x00005df0
        /*0680*/ 	.word	0x000000ff
        /*0684*/ 	.word	0x000000a8
        /*0688*/ 	.short	0x010a
        /*068a*/ 	.byte	0x04
	.zero		1


	//   ....[89]....
        /*068c*/ 	.word	0x00005fd0
        /*0690*/ 	.word	0x000000ff
        /*0694*/ 	.word	0x00000090
        /*0698*/ 	.short	0x010b
        /*069a*/ 	.byte	0x04
	.zero		1


	//   ....[90]....
        /*069c*/ 	.word	0x00005fe0
        /*06a0*/ 	.word	0x000000ff
        /*06a4*/ 	.word	0x00000000
        /*06a8*/ 	.short	0x0101
        /*06aa*/ 	.byte	0x07
	.zero		1


	//   ....[91]....
        /*06ac*/ 	.word	0x00005ff0
        /*06b0*/ 	.word	0x000000ff
        /*06b4*/ 	.word	0x000000a8
        /*06b8*/ 	.short	0x010a
        /*06ba*/ 	.byte	0x05
	.zero		1


	//   ....[92]....
        /*06bc*/ 	.word	0x00006240
        /*06c0*/ 	.word	0x000000ff
        /*06c4*/ 	.word	0x00000090
        /*06c8*/ 	.short	0x010b
        /*06ca*/ 	.byte	0x05
	.zero		1


	//   ....[93]....
        /*06cc*/ 	.word	0x00006250
        /*06d0*/ 	.word	0x000000ff
        /*06d4*/ 	.word	0x00000000
        /*06d8*/ 	.short	0x0101
        /*06da*/ 	.byte	0x04
	.zero		1


	//   ....[94]....
        /*06dc*/ 	.word	0x000062a0
        /*06e0*/ 	.word	0x000000ff
        /*06e4*/ 	.word	0x00000000
        /*06e8*/ 	.short	0x010a
        /*06ea*/ 	.byte	0x04
	.zero		1


	//   ....[95]....
        /*06ec*/ 	.word	0x00006330
        /*06f0*/ 	.word	0x000000ff
        /*06f4*/ 	.word	0x00000000
        /*06f8*/ 	.short	0x010a
        /*06fa*/ 	.byte	0x05
	.zero		1


	//   ....[96]....
        /*06fc*/ 	.word	0x000063d0
        /*0700*/ 	.word	0x00000000
        /*0704*/ 	.word	0x00000000
        /*0708*/ 	.short	0x010a
        /*070a*/ 	.byte	0xff
	.zero		1


	//   ....[97]....
        /*070c*/ 	.word	0x00006710
        /*0710*/ 	.word	0x00000000
        /*0714*/ 	.word	0x000000d0
        /*0718*/ 	.short	0x010a
        /*071a*/ 	.byte	0xff
	.zero		1


	//   ....[98]....
        /*071c*/ 	.word	0x000067e0
        /*0720*/ 	.word	0x00000000
        /*0724*/ 	.word	0x00000000
        /*0728*/ 	.short	0x0101
        /*072a*/ 	.byte	0xff
	.zero		1


	//   ....[99]....
        /*072c*/ 	.word	0x00007480
        /*0730*/ 	.word	0x00000000
        /*0734*/ 	.word	0x00000090
        /*0738*/ 	.short	0x010a
        /*073a*/ 	.byte	0xff
	.zero		1


	//   ....[100]....
        /*073c*/ 	.word	0x000074f0
        /*0740*/ 	.word	0x00000059
        /*0744*/ 	.word	0x000000f0
        /*0748*/ 	.short	0x010a
        /*074a*/ 	.byte	0xff
	.zero		1


	//   ....[101]....
        /*074c*/ 	.word	0x000075e0
        /*0750*/ 	.word	0x00000000
        /*0754*/ 	.word	0x00000090
        /*0758*/ 	.short	0x010a
        /*075a*/ 	.byte	0xff
	.zero		1


	//   ....[102]....
        /*075c*/ 	.word	0x00007710
        /*0760*/ 	.word	0x00000059
        /*0764*/ 	.word	0x000000f0
        /*0768*/ 	.short	0x010a
        /*076a*/ 	.byte	0xff
	.zero		1


	//   ....[103]....
        /*076c*/ 	.word	0x00008240
        /*0770*/ 	.word	0x00000000
        /*0774*/ 	.word	0x00000000
        /*0778*/ 	.short	0x0101
        /*077a*/ 	.byte	0xff
	.zero		1


	//   ....[104]....
        /*077c*/ 	.word	0x00008250
        /*0780*/ 	.word	0x00000002
        /*0784*/ 	.word	0x00000090
        /*0788*/ 	.short	0x010a
        /*078a*/ 	.byte	0xff
	.zero		1


	//   ....[105]....
        /*078c*/ 	.word	0x00008320
        /*0790*/ 	.word	0x00000002
        /*0794*/ 	.word	0x00000090
        /*0798*/ 	.short	0x010a
        /*079a*/ 	.byte	0xff
	.zero		1


	//   ....[106]....
        /*079c*/ 	.word	0x000087a0
        /*07a0*/ 	.word	0x00000059
        /*07a4*/ 	.word	0x00000000
        /*07a8*/ 	.short	0x0101
        /*07aa*/ 	.byte	0xff
	.zero		1


	//   ....[107]....
        /*07ac*/ 	.word	0x00008fc0
        /*07b0*/ 	.word	0x00000002
        /*07b4*/ 	.word	0x00000000
        /*07b8*/ 	.short	0x0101
        /*07ba*/ 	.byte	0xff
	.zero		1


	//   ....[108]....
        /*07bc*/ 	.word	0x00009270
        /*07c0*/ 	.word	0x000000ff
        /*07c4*/ 	.word	0x00000000
        /*07c8*/ 	.short	0x0101
        /*07ca*/ 	.byte	0x04
	.zero		1


	//   ....[109]....
        /*07cc*/ 	.word	0x00009290
        /*07d0*/ 	.word	0x00000003
        /*07d4*/ 	.word	0x00000120
        /*07d8*/ 	.short	0x010a
        /*07da*/ 	.byte	0xff
	.zero		1


	//   ....[110]....
        /*07dc*/ 	.word	0x000092f0
        /*07e0*/ 	.word	0x00000000
        /*07e4*/ 	.word	0x00000048
        /*07e8*/ 	.short	0x010a
        /*07ea*/ 	.byte	0xff
	.zero		1


	//   ....[111]....
        /*07ec*/ 	.word	0x00009350
        /*07f0*/ 	.word	0x00000000
        /*07f4*/ 	.word	0x00000048
        /*07f8*/ 	.short	0x010a
        /*07fa*/ 	.byte	0xff
	.zero		1


	//   ....[112]....
        /*07fc*/ 	.word	0x000093a0
        /*0800*/ 	.word	0x00000003
        /*0804*/ 	.word	0x000000d0
        /*0808*/ 	.short	0x010a
        /*080a*/ 	.byte	0xff
	.zero		1


	//   ....[113]....
        /*080c*/ 	.word	0x00009400
        /*0810*/ 	.word	0x00000000
        /*0814*/ 	.word	0x00000000
        /*0818*/ 	.short	0x010a
        /*081a*/ 	.byte	0xff
	.zero		1


	//   ....[114]....
        /*081c*/ 	.word	0x00009460
        /*0820*/ 	.word	0x00000000
        /*0824*/ 	.word	0x00000000
        /*0828*/ 	.short	0x010a
        /*082a*/ 	.byte	0xff
	.zero		1


	//   ....[115]....
        /*082c*/ 	.word	0x000094c0
        /*0830*/ 	.word	0x00000000
        /*0834*/ 	.word	0x00000000
        /*0838*/ 	.short	0x010a
        /*083a*/ 	.byte	0xff
	.zero		1


	//   ....[116]....
        /*083c*/ 	.word	0x00009520
        /*0840*/ 	.word	0x00000000
        /*0844*/ 	.word	0x00000000
        /*0848*/ 	.short	0x010a
        /*084a*/ 	.byte	0xff
	.zero		1


	//   ....[117]....
        /*084c*/ 	.word	0x00009580
        /*0850*/ 	.word	0x00000000
        /*0854*/ 	.word	0x00000000
        /*0858*/ 	.short	0x010a
        /*085a*/ 	.byte	0xff
	.zero		1


	//   ....[118]....
        /*085c*/ 	.word	0x000095e0
        /*0860*/ 	.word	0x00000000
        /*0864*/ 	.word	0x00000000
        /*0868*/ 	.short	0x010a
        /*086a*/ 	.byte	0xff
	.zero		1


	//   ....[119]....
        /*086c*/ 	.word	0x00009640
        /*0870*/ 	.word	0x00000000
        /*0874*/ 	.word	0x00000000
        /*0878*/ 	.short	0x010a
        /*087a*/ 	.byte	0xff
	.zero		1


	//   ....[120]....
        /*087c*/ 	.word	0x000096a0
        /*0880*/ 	.word	0x00000000
        /*0884*/ 	.word	0x00000000
        /*0888*/ 	.short	0x010a
        /*088a*/ 	.byte	0xff
	.zero		1


	//   ....[121]....
        /*088c*/ 	.word	0x000096f0
        /*0890*/ 	.word	0x00000000
        /*0894*/ 	.word	0x00000110
        /*0898*/ 	.short	0x010a
        /*089a*/ 	.byte	0xff
	.zero		1


	//   ....[122]....
        /*089c*/ 	.word	0x00009750
        /*08a0*/ 	.word	0x00000000
        /*08a4*/ 	.word	0x000000e0
        /*08a8*/ 	.short	0x010a
        /*08aa*/ 	.byte	0xff
	.zero		1


	//   ....[123]....
        /*08ac*/ 	.word	0x000097a0
        /*08b0*/ 	.word	0x00000000
        /*08b4*/ 	.word	0x000000d0
        /*08b8*/ 	.short	0x010a
        /*08ba*/ 	.byte	0xff
	.zero		1


	//   ....[124]....
        /*08bc*/ 	.word	0x00009800
        /*08c0*/ 	.word	0x00000000
        /*08c4*/ 	.word	0x000000e0
        /*08c8*/ 	.short	0x010a
        /*08ca*/ 	.byte	0xff
	.zero		1


	//   ....[125]....
        /*08cc*/ 	.word	0x00009860
        /*08d0*/ 	.word	0x00000005
        /*08d4*/ 	.word	0x00000008
        /*08d8*/ 	.short	0x010a
        /*08da*/ 	.byte	0xff
	.zero		1


	//   ....[126]....
        /*08dc*/ 	.word	0x00009950
        /*08e0*/ 	.word	0x00000003
        /*08e4*/ 	.word	0x00000008
        /*08e8*/ 	.short	0x010a
        /*08ea*/ 	.byte	0xff
	.zero		1


	//   ....[127]....
        /*08ec*/ 	.word	0x000099a0
        /*08f0*/ 	.word	0x00000002
        /*08f4*/ 	.word	0x000000d0
        /*08f8*/ 	.short	0x010a
        /*08fa*/ 	.byte	0xff
	.zero		1


	//   ....[128]....
        /*08fc*/ 	.word	0x00009a00
        /*0900*/ 	.word	0x00000000
        /*0904*/ 	.word	0x00000100
        /*0908*/ 	.short	0x010a
        /*090a*/ 	.byte	0xff
	.zero		1


	//   ....[129]....
        /*090c*/ 	.word	0x00009a60
        /*0910*/ 	.word	0x00000000
        /*0914*/ 	.word	0x00000000
        /*0918*/ 	.short	0x010a
        /*091a*/ 	.byte	0xff
	.zero		1


	//   ....[130]....
        /*091c*/ 	.word	0x00009ac0
        /*0920*/ 	.word	0x00000000
        /*0924*/ 	.word	0x00000000
        /*0928*/ 	.short	0x010a
        /*092a*/ 	.byte	0xff
	.zero		1


	//   ....[131]....
        /*092c*/ 	.word	0x00009b20
        /*0930*/ 	.word	0x00000000
        /*0934*/ 	.word	0x00000130
        /*0938*/ 	.short	0x010a
        /*093a*/ 	.byte	0xff
	.zero		1


	//   ....[132]....
        /*093c*/ 	.word	0x00009b70
        /*0940*/ 	.word	0x00000008
        /*0944*/ 	.word	0x000000d0
        /*0948*/ 	.short	0x010a
        /*094a*/ 	.byte	0xff
	.zero		1


	//   ....[133]....
        /*094c*/ 	.word	0x00009bd0
        /*0950*/ 	.word	0x00000000
        /*0954*/ 	.word	0x000000c8
        /*0958*/ 	.short	0x010a
        /*095a*/ 	.byte	0xff
	.zero		1


	//   ....[134]....
        /*095c*/ 	.word	0x00009c30
        /*0960*/ 	.word	0x00000000
        /*0964*/ 	.word	0x000000a8
        /*0968*/ 	.short	0x010a
        /*096a*/ 	.byte	0xff
	.zero		1


	//   ....[135]....
        /*096c*/ 	.word	0x00009c90
        /*0970*/ 	.word	0x00000005
        /*0974*/ 	.word	0x000000a8
        /*0978*/ 	.short	0x010a
        /*097a*/ 	.byte	0xff
	.zero		1


	//   ....[136]....
        /*097c*/ 	.word	0x00009cf0
        /*0980*/ 	.word	0x00000000
        /*0984*/ 	.word	0x00000000
        /*0988*/ 	.short	0x010a
        /*098a*/ 	.byte	0xff
	.zero		1


	//   ....[137]....
        /*098c*/ 	.word	0x00009d50
        /*0990*/ 	.word	0x00000000
        /*0994*/ 	.word	0x00000000
        /*0998*/ 	.short	0x010a
        /*099a*/ 	.byte	0xff
	.zero		1


	//   ....[138]....
        /*099c*/ 	.word	0x00009da0
        /*09a0*/ 	.word	0x00000000
        /*09a4*/ 	.word	0x000000d0
        /*09a8*/ 	.short	0x010a
        /*09aa*/ 	.byte	0xff
	.zero		1


	//   ....[139]....
        /*09ac*/ 	.word	0x00009df0
        /*09b0*/ 	.word	0x00000000
        /*09b4*/ 	.word	0x00000090
        /*09b8*/ 	.short	0x010a
        /*09ba*/ 	.byte	0xff
	.zero		1


	//   ....[140]....
        /*09bc*/ 	.word	0x00009e40
        /*09c0*/ 	.word	0x00000059
        /*09c4*/ 	.word	0x000000f0
        /*09c8*/ 	.short	0x010a
        /*09ca*/ 	.byte	0xff
	.zero		1


	//   ....[141]....
        /*09cc*/ 	.word	0x00009e90
        /*09d0*/ 	.word	0x00000002
        /*09d4*/ 	.word	0x00000090
        /*09d8*/ 	.short	0x010a
        /*09da*/ 	.byte	0xff
	.zero		1


	//----- nvinfo : EIATTR_NUM_MBARRIERS
	.align		4
.L_47:
        /*09dc*/ 	.byte	0x03, 0x38
        /*09de*/ 	.short	0x0027


	//----- nvinfo : EIATTR_EXIT_INSTR_OFFSETS
	.align		4
        /*09e0*/ 	.byte	0x04, 0x1c
        /*09e2*/ 	.short	(.L_49 - .L_48)


	//   ....[0]....
.L_48:
        /*09e4*/ 	.word	0x000032e0


	//   ....[1]....
        /*09e8*/ 	.word	0x000037d0


	//   ....[2]....
        /*09ec*/ 	.word	0x00003830


	//   ....[3]....
        /*09f0*/ 	.word	0x00005370


	//   ....[4]....
        /*09f4*/ 	.word	0x00006400


	//   ....[5]....
        /*09f8*/ 	.word	0x00006440


	//   ....[6]....
        /*09fc*/ 	.word	0x00009160


	//   ....[7]....
        /*0a00*/ 	.word	0x000091e0


	//   ....[8]....
        /*0a04*/ 	.word	0x00009210


	//   ....[9]....
        /*0a08*/ 	.word	0x00009280


	//----- nvinfo : EIATTR_MAX_THREADS
	.align		4
.L_49:
        /*0a0c*/ 	.byte	0x04, 0x05
        /*0a0e*/ 	.short	(.L_51 - .L_50)
.L_50:
        /*0a10*/ 	.word	0x00000100
        /*0a14*/ 	.word	0x00000001
        /*0a18*/ 	.word	0x00000001


	//----- nvinfo : EIATTR_CRS_STACK_SIZE
	.align		4
.L_51:
        /*0a1c*/ 	.byte	0x04, 0x1e
        /*0a1e*/ 	.short	(.L_53 - .L_52)
.L_52:
        /*0a20*/ 	.word	0x00000000


	//----- nvinfo : EIATTR_CBANK_PARAM_SIZE
	.align		4
.L_53:
        /*0a24*/ 	.byte	0x03, 0x19
        /*0a26*/ 	.short	0x0c00


	//----- nvinfo : EIATTR_PARAM_CBANK
	.align		4
        /*0a28*/ 	.byte	0x04, 0x0a
        /*0a2a*/ 	.short	(.L_55 - .L_54)
	.align		4
.L_54:
        /*0a2c*/ 	.word	index@(.nv.constant0._ZN7cutlass13device_kernelINS_4gemm6kernel13GemmUniversalIN4cute5tupleIJiiiiEEENS1_10collective13CollectiveMmaINS1_46MainloopSm100TmaUmmaWarpSpecializedBlockScaledILi9ELi2ELi2ENS5_IJNS4_1CILi8EEENSA_ILi1EEESC_EEEEENS5_IJNSA_ILi256EEENSA_ILi64EEESF_EEENS5_IJNS_12float_e2m1_tENS_13float_ue8m0_tEEEENS5_IJNS5_IJlSC_lEEENS4_6LayoutINS5_IJNS5_IJNS5_IJNSA_ILi32EEENSA_ILi4EEEEEEiEEESQ_NS5_IJSC_iEEEEEENS5_IJNS5_IJNS5_IJNSA_ILi16EEESO_EEEiEEENS5_IJNS5_IJNSA_ILi0EEESC_EEENSA_ILi512EEEEEENS5_IJSW_iEEEEEEEEEEESK_S13_NS4_8TiledMMAINS4_8MMA_AtomIJNS4_23SM100_MMA_MXF4_2x1SM_SSISI_SI_fSJ_Li256ELi64ELi32ELNS4_4UMMA5MajorE0ELS18_0ELNS17_7ScaleInE0ELS19_0EEEEEENSM_INS5_IJSC_SC_SC_EEENS5_IJSW_SW_SW_EEEEENS5_IJNS4_10UnderscoreES1F_S1F_EEEEENS5_IJNS4_18SM100_TMA_2SM_LOADES1I_EEENS5_IJNS4_14ComposedLayoutINS4_7SwizzleILi3ELi4ELi3EEENS4_18smem_ptr_flag_bitsILi4EEENSM_INS5_IJSB_SF_EEENS5_IJSF_SC_EEEEEEENSM_INS5_IJNS5_IJNS5_IJSP_SC_EEENS5_IJSN_NSA_ILi2EEEEEEEEESC_NS5_IJS1U_S1U_EEEEEENS5_IJNS5_IJNS5_IJSU_SY_EEESX_EEESW_NS5_IJS1U_SY_EEEEEEEEEEEvNS4_8identityENS5_IJNS4_28SM100_TMA_2SM_LOAD_MULTICASTES26_EEES24_vS25_EENS_8epilogue10collective18CollectiveEpilogueINS29_23Sm100TmaWarpSpecializedILi3ELi2ELi32ELb1ELb0EEEJNS5_IJNSA_ILi128EEESG_SF_EEENS5_IJNSM_IS2E_SC_EENSM_ISN_SC_EEEEENS_10bfloat16_tESL_S2J_SL_NS29_6fusion15FusionCallbacksIS2D_NS2K_17LinearCombinationIS2J_fS2J_fLNS_15FloatRoundStyleE2EEES2F_S2I_JEEENS4_5SM1004TMEM4LOAD26SM100_TMEM_LOAD_32dp32b32xENS4_13SM90_TMA_LOADENS1K_INS1L_ILi2ELi4ELi3EEENS1N_ILi16EEENSM_INS5_IJSB_SN_EEENS5_IJSN_SC_EEEEEEENS4_39AutoVectorizingCopyWithAssumedAlignmentILi128EEENS4_14SM90_TMA_STOREES30_S32_S32_EEEvvEEEEvNT_6ParamsE)
        /*0a30*/ 	.short	0x0380
        /*0a32*/ 	.short	0x0c00


	//----- nvinfo : EIATTR_SW_WAR
	.align		4
.L_55:
        /*0a34*/ 	.byte	0x04, 0x36
        /*0a36*/ 	.short	(.L_57 - .L_56)
.L_56:
        /*0a38*/ 	.word	0x00000008
.L_57:


//--------------------- .nv.callgraph             --------------------------
	.section	.nv.callgraph,"",@"SHT_CUDA_CALLGRAPH"
	.align	4
	.sectionentsize	8
	.align		4
        /*0000*/ 	.word	0x00000000
	.align		4
        /*0004*/ 	.word	0xffffffff
	.align		4
        /*0008*/ 	.word	index@(_ZN7cutlass13device_kernelINS_4gemm6kernel13GemmUniversalIN4cute5tupleIJiiiiEEENS1_10collective13CollectiveMmaINS1_46MainloopSm100TmaUmmaWarpSpecializedBlockScaledILi9ELi2ELi2ENS5_IJNS4_1CILi8EEENSA_ILi1EEESC_EEEEENS5_IJNSA_ILi256EEENSA_ILi64EEESF_EEENS5_IJNS_12float_e2m1_tENS_13float_ue8m0_tEEEENS5_IJNS5_IJlSC_lEEENS4_6LayoutINS5_IJNS5_IJNS5_IJNSA_ILi32EEENSA_ILi4EEEEEEiEEESQ_NS5_IJSC_iEEEEEENS5_IJNS5_IJNS5_IJNSA_ILi16EEESO_EEEiEEENS5_IJNS5_IJNSA_ILi0EEESC_EEENSA_ILi512EEEEEENS5_IJSW_iEEEEEEEEEEESK_S13_NS4_8TiledMMAINS4_8MMA_AtomIJNS4_23SM100_MMA_MXF4_2x1SM_SSISI_SI_fSJ_Li256ELi64ELi32ELNS4_4UMMA5MajorE0ELS18_0ELNS17_7ScaleInE0ELS19_0EEEEEENSM_INS5_IJSC_SC_SC_EEENS5_IJSW_SW_SW_EEEEENS5_IJNS4_10UnderscoreES1F_S1F_EEEEENS5_IJNS4_18SM100_TMA_2SM_LOADES1I_EEENS5_IJNS4_14ComposedLayoutINS4_7SwizzleILi3ELi4ELi3EEENS4_18smem_ptr_flag_bitsILi4EEENSM_INS5_IJSB_SF_EEENS5_IJSF_SC_EEEEEEENSM_INS5_IJNS5_IJNS5_IJSP_SC_EEENS5_IJSN_NSA_ILi2EEEEEEEEESC_NS5_IJS1U_S1U_EEEEEENS5_IJNS5_IJNS5_IJSU_SY_EEESX_EEESW_NS5_IJS1U_SY_EEEEEEEEEEEvNS4_8identityENS5_IJNS4_28SM100_TMA_2SM_LOAD_MULTICASTES26_EEES24_vS25_EENS_8epilogue10collective18CollectiveEpilogueINS29_23Sm100TmaWarpSpecializedILi3ELi2ELi32ELb1ELb0EEEJNS5_IJNSA_ILi128EEESG_SF_EEENS5_IJNSM_IS2E_SC_EENSM_ISN_SC_EEEEENS_10bfloat16_tESL_S2J_SL_NS29_6fusion15FusionCallbacksIS2D_NS2K_17LinearCombinationIS2J_fS2J_fLNS_15FloatRoundStyleE2EEES2F_S2I_JEEENS4_5SM1004TMEM4LOAD26SM100_TMEM_LOAD_32dp32b32xENS4_13SM90_TMA_LOADENS1K_INS1L_ILi2ELi4ELi3EEENS1N_ILi16EEENSM_INS5_IJSB_SN_EEENS5_IJSN_SC_EEEEEEENS4_39AutoVectorizingCopyWithAssumedAlignmentILi128EEENS4_14SM90_TMA_STOREES30_S32_S32_EEEvvEEEEvNT_6ParamsE)
	.align		4
        /*000c*/ 	.word	index@(__assertfail)
	.align		4
        /*0010*/ 	.word	0x00000000
	.align		4
        /*0014*/ 	.word	0xfffffffe
	.align		4
        /*0018*/ 	.word	0x00000000
	.align		4
        /*001c*/ 	.word	0xfffffffd
	.align		4
        /*0020*/ 	.word	0x00000000
	.align		4
        /*0024*/ 	.word	0xfffffffc


//--------------------- .nv.constant4             --------------------------
	.section	.nv.constant4,"a",@progbits
	.align	8
	.align		8
.nv.constant4:
        /*0000*/ 	.dword	__assertfail
	.align		8
        /*0008*/ 	.dword	__unnamed_1
	.align		8
        /*0010*/ 	.dword	__unnamed_2
	.align		8
        /*0018*/ 	.dword	_ZN40_INTERNAL_08f1e2c7_4_k_cu_cb89e45c_336544cuda3std3__45__cpo5beginE
	.align		8
        /*0020*/ 	.dword	_ZN40_INTERNAL_08f1e2c7_4_k_cu_cb89e45c_336544cuda3std3__45__cpo3endE
	.align		8
        /*0028*/ 	.dword	_ZN40_INTERNAL_08f1e2c7_4_k_cu_cb89e45c_336544cuda3std3__45__cpo6cbeginE
	.align		8
        /*0030*/ 	.dword	_ZN40_INTERNAL_08f1e2c7_4_k_cu_cb89e45c_336544cuda3std3__45__cpo4cendE
	.align		8
        /*0038*/ 	.dword	_ZN40_INTERNAL_08f1e2c7_4_k_cu_cb89e45c_336544cuda3std3__442_GLOBAL__N__08f1e2c7_4_k_cu_cb89e45c_336546ignoreE
	.align		8
        /*0040*/ 	.dword	_ZN40_INTERNAL_08f1e2c7_4_k_cu_cb89e45c_336544cuda3std3__419piecewise_constructE
	.align		8
        /*0048*/ 	.dword	_ZN40_INTERNAL_08f1e2c7_4_k_cu_cb89e45c_336544cuda3std3__48in_placeE
	.align		8
        /*0050*/ 	.dword	_ZN40_INTERNAL_08f1e2c7_4_k_cu_cb89e45c_336544cuda3std6ranges3__45__cpo4swapE
	.align		8
        /*0058*/ 	.dword	_ZN40_INTERNAL_08f1e2c7_4_k_cu_cb89e45c_336544cuda3std6ranges3__45__cpo9iter_moveE
	.align		8
        /*0060*/ 	.dword	_ZN40_INTERNAL_08f1e2c7_4_k_cu_cb89e45c_336544cute7productE
	.align		8
        /*0068*/ 	.dword	_ZN40_INTERNAL_08f1e2c7_4_k_cu_cb89e45c_336544cute1_E
	.align		8
        /*0070*/ 	.dword	$str$25
	.align		8
        /*0078*/ 	.dword	$str$26
	.align		8
        /*0080*/ 	.dword	$str$29
	.align		8
        /*0088*/ 	.dword	$str$30


//--------------------- .text._ZN7cutlass13device_kernelINS_4gemm6kernel13GemmUniversalIN4cute5tupleIJiiiiEEENS1_10collective13CollectiveMmaINS1_46MainloopSm100TmaUmmaWarpSpecializedBlockScaledILi9ELi2ELi2ENS5_IJNS4_1CILi8EEENSA_ILi1EEESC_EEEEENS5_IJNSA_ILi256EEENSA_ILi64EEESF_EEENS5_IJNS_12float_e2m1_tENS_13float_ue8m0_tEEEENS5_IJNS5_IJlSC_lEEENS4_6LayoutINS5_IJNS5_IJNS5_IJNSA_ILi32EEENSA_ILi4EEEEEEiEEESQ_NS5_IJSC_iEEEEEENS5_IJNS5_IJNS5_IJNSA_ILi16EEESO_EEEiEEENS5_IJNS5_IJNSA_ILi0EEESC_EEENSA_ILi512EEEEEENS5_IJSW_iEEEEEEEEEEESK_S13_NS4_8TiledMMAINS4_8MMA_AtomIJNS4_23SM100_MMA_MXF4_2x1SM_SSISI_SI_fSJ_Li256ELi64ELi32ELNS4_4UMMA5MajorE0ELS18_0ELNS17_7ScaleInE0ELS19_0EEEEEENSM_INS5_IJSC_SC_SC_EEENS5_IJSW_SW_SW_EEEEENS5_IJNS4_10UnderscoreES1F_S1F_EEEEENS5_IJNS4_18SM100_TMA_2SM_LOADES1I_EEENS5_IJNS4_14ComposedLayoutINS4_7SwizzleILi3ELi4ELi3EEENS4_18smem_ptr_flag_bitsILi4EEENSM_INS5_IJSB_SF_EEENS5_IJSF_SC_EEEEEEENSM_INS5_IJNS5_IJNS5_IJSP_SC_EEENS5_IJSN_NSA_ILi2EEEEEEEEESC_NS5_IJS1U_S1U_EEEEEENS5_IJNS5_IJNS5_IJSU_SY_EEESX_EEESW_NS5_IJS1U_SY_EEEEEEEEEEEvNS4_8identityENS5_IJNS4_28SM100_TMA_2SM_LOAD_MULTICASTES26_EEES24_vS25_EENS_8epilogue10collective18CollectiveEpilogueINS29_23Sm100TmaWarpSpecializedILi3ELi2ELi32ELb1ELb0EEEJNS5_IJNSA_ILi128EEESG_SF_EEENS5_IJNSM_IS2E_SC_EENSM_ISN_SC_EEEEENS_10bfloat16_tESL_S2J_SL_NS29_6fusion15FusionCallbacksIS2D_NS2K_17LinearCombinationIS2J_fS2J_fLNS_15FloatRoundStyleE2EEES2F_S2I_JEEENS4_5SM1004TMEM4LOAD26SM100_TMEM_LOAD_32dp32b32xENS4_13SM90_TMA_LOADENS1K_INS1L_ILi2ELi4ELi3EEENS1N_ILi16EEENSM_INS5_IJSB_SN_EEENS5_IJSN_SC_EEEEEEENS4_39AutoVectorizingCopyWithAssumedAlignmentILi128EEENS4_14SM90_TMA_STOREES30_S32_S32_EEEvvEEEEvNT_6ParamsE --------------------------
	.section	.text._ZN7cutlass13device_kernelINS_4gemm6kernel13GemmUniversalIN4cute5tupleIJiiiiEEENS1_10collective13CollectiveMmaINS1_46MainloopSm100TmaUmmaWarpSpecializedBlockScaledILi9ELi2ELi2ENS5_IJNS4_1CILi8EEENSA_ILi1EEESC_EEEEENS5_IJNSA_ILi256EEENSA_ILi64EEESF_EEENS5_IJNS_12float_e2m1_tENS_13float_ue8m0_tEEEENS5_IJNS5_IJlSC_lEEENS4_6LayoutINS5_IJNS5_IJNS5_IJNSA_ILi32EEENSA_ILi4EEEEEEiEEESQ_NS5_IJSC_iEEEEEENS5_IJNS5_IJNS5_IJNSA_ILi16EEESO_EEEiEEENS5_IJNS5_IJNSA_ILi0EEESC_EEENSA_ILi512EEEEEENS5_IJSW_iEEEEEEEEEEESK_S13_NS4_8TiledMMAINS4_8MMA_AtomIJNS4_23SM100_MMA_MXF4_2x1SM_SSISI_SI_fSJ_Li256ELi64ELi32ELNS4_4UMMA5MajorE0ELS18_0ELNS17_7ScaleInE0ELS19_0EEEEEENSM_INS5_IJSC_SC_SC_EEENS5_IJSW_SW_SW_EEEEENS5_IJNS4_10UnderscoreES1F_S1F_EEEEENS5_IJNS4_18SM100_TMA_2SM_LOADES1I_EEENS5_IJNS4_14ComposedLayoutINS4_7SwizzleILi3ELi4ELi3EEENS4_18smem_ptr_flag_bitsILi4EEENSM_INS5_IJSB_SF_EEENS5_IJSF_SC_EEEEEEENSM_INS5_IJNS5_IJNS5_IJSP_SC_EEENS5_IJSN_NSA_ILi2EEEEEEEEESC_NS5_IJS1U_S1U_EEEEEENS5_IJNS5_IJNS5_IJSU_SY_EEESX_EEESW_NS5_IJS1U_SY_EEEEEEEEEEEvNS4_8identityENS5_IJNS4_28SM100_TMA_2SM_LOAD_MULTICASTES26_EEES24_vS25_EENS_8epilogue10collective18CollectiveEpilogueINS29_23Sm100TmaWarpSpecializedILi3ELi2ELi32ELb1ELb0EEEJNS5_IJNSA_ILi128EEESG_SF_EEENS5_IJNSM_IS2E_SC_EENSM_ISN_SC_EEEEENS_10bfloat16_tESL_S2J_SL_NS29_6fusion15FusionCallbacksIS2D_NS2K_17LinearCombinationIS2J_fS2J_fLNS_15FloatRoundStyleE2EEES2F_S2I_JEEENS4_5SM1004TMEM4LOAD26SM100_TMEM_LOAD_32dp32b32xENS4_13SM90_TMA_LOADENS1K_INS1L_ILi2ELi4ELi3EEENS1N_ILi16EEENSM_INS5_IJSB_SN_EEENS5_IJSN_SC_EEEEEEENS4_39AutoVectorizingCopyWithAssumedAlignmentILi128EEENS4_14SM90_TMA_STOREES30_S32_S32_EEEvvEEEEvNT_6ParamsE,"ax",@progbits
	.align	128
.text._ZN7cutlass13device_kernelINS_4gemm6kernel13GemmUniversalIN4cute5tupleIJiiiiEEENS1_10collective13CollectiveMmaINS1_46MainloopSm100TmaUmmaWarpSpecializedBlockScaledILi9ELi2ELi2ENS5_IJNS4_1CILi8EEENSA_ILi1EEESC_EEEEENS5_IJNSA_ILi256EEENSA_ILi64EEESF_EEENS5_IJNS_12float_e2m1_tENS_13float_ue8m0_tEEEENS5_IJNS5_IJlSC_lEEENS4_6LayoutINS5_IJNS5_IJNS5_IJNSA_ILi32EEENSA_ILi4EEEEEEiEEESQ_NS5_IJSC_iEEEEEENS5_IJNS5_IJNS5_IJNSA_ILi16EEESO_EEEiEEENS5_IJNS5_IJNSA_ILi0EEESC_EEENSA_ILi512EEEEEENS5_IJSW_iEEEEEEEEEEESK_S13_NS4_8TiledMMAINS4_8MMA_AtomIJNS4_23SM100_MMA_MXF4_2x1SM_SSISI_SI_fSJ_Li256ELi64ELi32ELNS4_4UMMA5MajorE0ELS18_0ELNS17_7ScaleInE0ELS19_0EEEEEENSM_INS5_IJSC_SC_SC_EEENS5_IJSW_SW_SW_EEEEENS5_IJNS4_10UnderscoreES1F_S1F_EEEEENS5_IJNS4_18SM100_TMA_2SM_LOADES1I_EEENS5_IJNS4_14ComposedLayoutINS4_7SwizzleILi3ELi4ELi3EEENS4_18smem_ptr_flag_bitsILi4EEENSM_INS5_IJSB_SF_EEENS5_IJSF_SC_EEEEEEENSM_INS5_IJNS5_IJNS5_IJSP_SC_EEENS5_IJSN_NSA_ILi2EEEEEEEEESC_NS5_IJS1U_S1U_EEEEEENS5_IJNS5_IJNS5_IJSU_SY_EEESX_EEESW_NS5_IJS1U_SY_EEEEEEEEEEEvNS4_8identityENS5_IJNS4_28SM100_TMA_2SM_LOAD_MULTICASTES26_EEES24_vS25_EENS_8epilogue10collective18CollectiveEpilogueINS29_23Sm100TmaWarpSpecializedILi3ELi2ELi32ELb1ELb0EEEJNS5_IJNSA_ILi128EEESG_SF_EEENS5_IJNSM_IS2E_SC_EENSM_ISN_SC_EEEEENS_10bfloat16_tESL_S2J_SL_NS29_6fusion15FusionCallbacksIS2D_NS2K_17LinearCombinationIS2J_fS2J_fLNS_15FloatRoundStyleE2EEES2F_S2I_JEEENS4_5SM1004TMEM4LOAD26SM100_TMEM_LOAD_32dp32b32xENS4_13SM90_TMA_LOADENS1K_INS1L_ILi2ELi4ELi3EEENS1N_ILi16EEENSM_INS5_IJSB_SN_EEENS5_IJSN_SC_EEEEEEENS4_39AutoVectorizingCopyWithAssumedAlignmentILi128EEENS4_14SM90_TMA_STOREES30_S32_S32_EEEvvEEEEvNT_6ParamsE:
        .type           _ZN7cutlass13device_kernelINS_4gemm6kernel13GemmUniversalIN4cute5tupleIJiiiiEEENS1_10collective13CollectiveMmaINS1_46MainloopSm100TmaUmmaWarpSpecializedBlockScaledILi9ELi2ELi2ENS5_IJNS4_1CILi8EEENSA_ILi1EEESC_EEEEENS5_IJNSA_ILi256EEENSA_ILi64EEESF_EEENS5_IJNS_12float_e2m1_tENS_13float_ue8m0_tEEEENS5_IJNS5_IJlSC_lEEENS4_6LayoutINS5_IJNS5_IJNS5_IJNSA_ILi32EEENSA_ILi4EEEEEEiEEESQ_NS5_IJSC_iEEEEEENS5_IJNS5_IJNS5_IJNSA_ILi16EEESO_EEEiEEENS5_IJNS5_IJNSA_ILi0EEESC_EEENSA_ILi512EEEEEENS5_IJSW_iEEEEEEEEEEESK_S13_NS4_8TiledMMAINS4_8MMA_AtomIJNS4_23SM100_MMA_MXF4_2x1SM_SSISI_SI_fSJ_Li256ELi64ELi32ELNS4_4UMMA5MajorE0ELS18_0ELNS17_7ScaleInE0ELS19_0EEEEEENSM_INS5_IJSC_SC_SC_EEENS5_IJSW_SW_SW_EEEEENS5_IJNS4_10UnderscoreES1F_S1F_EEEEENS5_IJNS4_18SM100_TMA_2SM_LOADES1I_EEENS5_IJNS4_14ComposedLayoutINS4_7SwizzleILi3ELi4ELi3EEENS4_18smem_ptr_flag_bitsILi4EEENSM_INS5_IJSB_SF_EEENS5_IJSF_SC_EEEEEEENSM_INS5_IJNS5_IJNS5_IJSP_SC_EEENS5_IJSN_NSA_ILi2EEEEEEEEESC_NS5_IJS1U_S1U_EEEEEENS5_IJNS5_IJNS5_IJSU_SY_EEESX_EEESW_NS5_IJS1U_SY_EEEEEEEEEEEvNS4_8identityENS5_IJNS4_28SM100_TMA_2SM_LOAD_MULTICASTES26_EEES24_vS25_EENS_8epilogue10collective18CollectiveEpilogueINS29_23Sm100TmaWarpSpecializedILi3ELi2ELi32ELb1ELb0EEEJNS5_IJNSA_ILi128EEESG_SF_EEENS5_IJNSM_IS2E_SC_EENSM_ISN_SC_EEEEENS_10bfloat16_tESL_S2J_SL_NS29_6fusion15FusionCallbacksIS2D_NS2K_17LinearCombinationIS2J_fS2J_fLNS_15FloatRoundStyleE2EEES2F_S2I_JEEENS4_5SM1004TMEM4LOAD26SM100_TMEM_LOAD_32dp32b32xENS4_13SM90_TMA_LOADENS1K_INS1L_ILi2ELi4ELi3EEENS1N_ILi16EEENSM_INS5_IJSB_SN_EEENS5_IJSN_SC_EEEEEEENS4_39AutoVectorizingCopyWithAssumedAlignmentILi128EEENS4_14SM90_TMA_STOREES30_S32_S32_EEEvvEEEEvNT_6ParamsE,@function
        .size           _ZN7cutlass13device_kernelINS_4gemm6kernel13GemmUniversalIN4cute5tupleIJiiiiEEENS1_10collective13CollectiveMmaINS1_46MainloopSm100TmaUmmaWarpSpecializedBlockScaledILi9ELi2ELi2ENS5_IJNS4_1CILi8EEENSA_ILi1EEESC_EEEEENS5_IJNSA_ILi256EEENSA_ILi64EEESF_EEENS5_IJNS_12float_e2m1_tENS_13float_ue8m0_tEEEENS5_IJNS5_IJlSC_lEEENS4_6LayoutINS5_IJNS5_IJNS5_IJNSA_ILi32EEENSA_ILi4EEEEEEiEEESQ_NS5_IJSC_iEEEEEENS5_IJNS5_IJNS5_IJNSA_ILi16EEESO_EEEiEEENS5_IJNS5_IJNSA_ILi0EEESC_EEENSA_ILi512EEEEEENS5_IJSW_iEEEEEEEEEEESK_S13_NS4_8TiledMMAINS4_8MMA_AtomIJNS4_23SM100_MMA_MXF4_2x1SM_SSISI_SI_fSJ_Li256ELi64ELi32ELNS4_4UMMA5MajorE0ELS18_0ELNS17_7ScaleInE0ELS19_0EEEEEENSM_INS5_IJSC_SC_SC_EEENS5_IJSW_SW_SW_EEEEENS5_IJNS4_10UnderscoreES1F_S1F_EEEEENS5_IJNS4_18SM100_TMA_2SM_LOADES1I_EEENS5_IJNS4_14ComposedLayoutINS4_7SwizzleILi3ELi4ELi3EEENS4_18smem_ptr_flag_bitsILi4EEENSM_INS5_IJSB_SF_EEENS5_IJSF_SC_EEEEEEENSM_INS5_IJNS5_IJNS5_IJSP_SC_EEENS5_IJSN_NSA_ILi2EEEEEEEEESC_NS5_IJS1U_S1U_EEEEEENS5_IJNS5_IJNS5_IJSU_SY_EEESX_EEESW_NS5_IJS1U_SY_EEEEEEEEEEEvNS4_8identityENS5_IJNS4_28SM100_TMA_2SM_LOAD_MULTICASTES26_EEES24_vS25_EENS_8epilogue10collective18CollectiveEpilogueINS29_23Sm100TmaWarpSpecializedILi3ELi2ELi32ELb1ELb0EEEJNS5_IJNSA_ILi128EEESG_SF_EEENS5_IJNSM_IS2E_SC_EENSM_ISN_SC_EEEEENS_10bfloat16_tESL_S2J_SL_NS29_6fusion15FusionCallbacksIS2D_NS2K_17LinearCombinationIS2J_fS2J_fLNS_15FloatRoundStyleE2EEES2F_S2I_JEEENS4_5SM1004TMEM4LOAD26SM100_TMEM_LOAD_32dp32b32xENS4_13SM90_TMA_LOADENS1K_INS1L_ILi2ELi4ELi3EEENS1N_ILi16EEENSM_INS5_IJSB_SN_EEENS5_IJSN_SC_EEEEEEENS4_39AutoVectorizingCopyWithAssumedAlignmentILi128EEENS4_14SM90_TMA_STOREES30_S32_S32_EEEvvEEEEvNT_6ParamsE,(.L_x_191 - _ZN7cutlass13device_kernelINS_4gemm6kernel13GemmUniversalIN4cute5tupleIJiiiiEEENS1_10collective13CollectiveMmaINS1_46MainloopSm100TmaUmmaWarpSpecializedBlockScaledILi9ELi2ELi2ENS5_IJNS4_1CILi8EEENSA_ILi1EEESC_EEEEENS5_IJNSA_ILi256EEENSA_ILi64EEESF_EEENS5_IJNS_12float_e2m1_tENS_13float_ue8m0_tEEEENS5_IJNS5_IJlSC_lEEENS4_6LayoutINS5_IJNS5_IJNS5_IJNSA_ILi32EEENSA_ILi4EEEEEEiEEESQ_NS5_IJSC_iEEEEEENS5_IJNS5_IJNS5_IJNSA_ILi16EEESO_EEEiEEENS5_IJNS5_IJNSA_ILi0EEESC_EEENSA_ILi512EEEEEENS5_IJSW_iEEEEEEEEEEESK_S13_NS4_8TiledMMAINS4_8MMA_AtomIJNS4_23SM100_MMA_MXF4_2x1SM_SSISI_SI_fSJ_Li256ELi64ELi32ELNS4_4UMMA5MajorE0ELS18_0ELNS17_7ScaleInE0ELS19_0EEEEEENSM_INS5_IJSC_SC_SC_EEENS5_IJSW_SW_SW_EEEEENS5_IJNS4_10UnderscoreES1F_S1F_EEEEENS5_IJNS4_18SM100_TMA_2SM_LOADES1I_EEENS5_IJNS4_14ComposedLayoutINS4_7SwizzleILi3ELi4ELi3EEENS4_18smem_ptr_flag_bitsILi4EEENSM_INS5_IJSB_SF_EEENS5_IJSF_SC_EEEEEEENSM_INS5_IJNS5_IJNS5_IJSP_SC_EEENS5_IJSN_NSA_ILi2EEEEEEEEESC_NS5_IJS1U_S1U_EEEEEENS5_IJNS5_IJNS5_IJSU_SY_EEESX_EEESW_NS5_IJS1U_SY_EEEEEEEEEEEvNS4_8identityENS5_IJNS4_28SM100_TMA_2SM_LOAD_MULTICASTES26_EEES24_vS25_EENS_8epilogue10collective18CollectiveEpilogueINS29_23Sm100TmaWarpSpecializedILi3ELi2ELi32ELb1ELb0EEEJNS5_IJNSA_ILi128EEESG_SF_EEENS5_IJNSM_IS2E_SC_EENSM_ISN_SC_EEEEENS_10bfloat16_tESL_S2J_SL_NS29_6fusion15FusionCallbacksIS2D_NS2K_17LinearCombinationIS2J_fS2J_fLNS_15FloatRoundStyleE2EEES2F_S2I_JEEENS4_5SM1004TMEM4LOAD26SM100_TMEM_LOAD_32dp32b32xENS4_13SM90_TMA_LOADENS1K_INS1L_ILi2ELi4ELi3EEENS1N_ILi16EEENSM_INS5_IJSB_SN_EEENS5_IJSN_SC_EEEEEEENS4_39AutoVectorizingCopyWithAssumedAlignmentILi128EEENS4_14SM90_TMA_STOREES30_S32_S32_EEEvvEEEEvNT_6ParamsE)
        .other          _ZN7cutlass13device_kernelINS_4gemm6kernel13GemmUniversalIN4cute5tupleIJiiiiEEENS1_10collective13CollectiveMmaINS1_46MainloopSm100TmaUmmaWarpSpecializedBlockScaledILi9ELi2ELi2ENS5_IJNS4_1CILi8EEENSA_ILi1EEESC_EEEEENS5_IJNSA_ILi256EEENSA_ILi64EEESF_EEENS5_IJNS_12float_e2m1_tENS_13float_ue8m0_tEEEENS5_IJNS5_IJlSC_lEEENS4_6LayoutINS5_IJNS5_IJNS5_IJNSA_ILi32EEENSA_ILi4EEEEEEiEEESQ_NS5_IJSC_iEEEEEENS5_IJNS5_IJNS5_IJNSA_ILi16EEESO_EEEiEEENS5_IJNS5_IJNSA_ILi0EEESC_EEENSA_ILi512EEEEEENS5_IJSW_iEEEEEEEEEEESK_S13_NS4_8TiledMMAINS4_8MMA_AtomIJNS4_23SM100_MMA_MXF4_2x1SM_SSISI_SI_fSJ_Li256ELi64ELi32ELNS4_4UMMA5MajorE0ELS18_0ELNS17_7ScaleInE0ELS19_0EEEEEENSM_INS5_IJSC_SC_SC_EEENS5_IJSW_SW_SW_EEEEENS5_IJNS4_10UnderscoreES1F_S1F_EEEEENS5_IJNS4_18SM100_TMA_2SM_LOADES1I_EEENS5_IJNS4_14ComposedLayoutINS4_7SwizzleILi3ELi4ELi3EEENS4_18smem_ptr_flag_bitsILi4EEENSM_INS5_IJSB_SF_EEENS5_IJSF_SC_EEEEEEENSM_INS5_IJNS5_IJNS5_IJSP_SC_EEENS5_IJSN_NSA_ILi2EEEEEEEEESC_NS5_IJS1U_S1U_EEEEEENS5_IJNS5_IJNS5_IJSU_SY_EEESX_EEESW_NS5_IJS1U_SY_EEEEEEEEEEEvNS4_8identityENS5_IJNS4_28SM100_TMA_2SM_LOAD_MULTICASTES26_EEES24_vS25_EENS_8epilogue10collective18CollectiveEpilogueINS29_23Sm100TmaWarpSpecializedILi3ELi2ELi32ELb1ELb0EEEJNS5_IJNSA_ILi128EEESG_SF_EEENS5_IJNSM_IS2E_SC_EENSM_ISN_SC_EEEEENS_10bfloat16_tESL_S2J_SL_NS29_6fusion15FusionCallbacksIS2D_NS2K_17LinearCombinationIS2J_fS2J_fLNS_15FloatRoundStyleE2EEES2F_S2I_JEEENS4_5SM1004TMEM4LOAD26SM100_TMEM_LOAD_32dp32b32xENS4_13SM90_TMA_LOADENS1K_INS1L_ILi2ELi4ELi3EEENS1N_ILi16EEENSM_INS5_IJSB_SN_EEENS5_IJSN_SC_EEEEEEENS4_39AutoVectorizingCopyWithAssumedAlignmentILi128EEENS4_14SM90_TMA_STOREES30_S32_S32_EEEvvEEEEvNT_6ParamsE,@"STO_CUDA_ENTRY STV_DEFAULT"
_ZN7cutlass13device_kernelINS_4gemm6kernel13GemmUniversalIN4cute5tupleIJiiiiEEENS1_10collective13CollectiveMmaINS1_46MainloopSm100TmaUmmaWarpSpecializedBlockScaledILi9ELi2ELi2ENS5_IJNS4_1CILi8EEENSA_ILi1EEESC_EEEEENS5_IJNSA_ILi256EEENSA_ILi64EEESF_EEENS5_IJNS_12float_e2m1_tENS_13float_ue8m0_tEEEENS5_IJNS5_IJlSC_lEEENS4_6LayoutINS5_IJNS5_IJNS5_IJNSA_ILi32EEENSA_ILi4EEEEEEiEEESQ_NS5_IJSC_iEEEEEENS5_IJNS5_IJNS5_IJNSA_ILi16EEESO_EEEiEEENS5_IJNS5_IJNSA_ILi0EEESC_EEENSA_ILi512EEEEEENS5_IJSW_iEEEEEEEEEEESK_S13_NS4_8TiledMMAINS4_8MMA_AtomIJNS4_23SM100_MMA_MXF4_2x1SM_SSISI_SI_fSJ_Li256ELi64ELi32ELNS4_4UMMA5MajorE0ELS18_0ELNS17_7ScaleInE0ELS19_0EEEEEENSM_INS5_IJSC_SC_SC_EEENS5_IJSW_SW_SW_EEEEENS5_IJNS4_10UnderscoreES1F_S1F_EEEEENS5_IJNS4_18SM100_TMA_2SM_LOADES1I_EEENS5_IJNS4_14ComposedLayoutINS4_7SwizzleILi3ELi4ELi3EEENS4_18smem_ptr_flag_bitsILi4EEENSM_INS5_IJSB_SF_EEENS5_IJSF_SC_EEEEEEENSM_INS5_IJNS5_IJNS5_IJSP_SC_EEENS5_IJSN_NSA_ILi2EEEEEEEEESC_NS5_IJS1U_S1U_EEEEEENS5_IJNS5_IJNS5_IJSU_SY_EEESX_EEESW_NS5_IJS1U_SY_EEEEEEEEEEEvNS4_8identityENS5_IJNS4_28SM100_TMA_2SM_LOAD_MULTICASTES26_EEES24_vS25_EENS_8epilogue10collective18CollectiveEpilogueINS29_23Sm100TmaWarpSpecializedILi3ELi2ELi32ELb1ELb0EEEJNS5_IJNSA_ILi128EEESG_SF_EEENS5_IJNSM_IS2E_SC_EENSM_ISN_SC_EEEEENS_10bfloat16_tESL_S2J_SL_NS29_6fusion15FusionCallbacksIS2D_NS2K_17LinearCombinationIS2J_fS2J_fLNS_15FloatRoundStyleE2EEES2F_S2I_JEEENS4_5SM1004TMEM4LOAD26SM100_TMEM_LOAD_32dp32b32xENS4_13SM90_TMA_LOADENS1K_INS1L_ILi2ELi4ELi3EEENS1N_ILi16EEENSM_INS5_IJSB_SN_EEENS5_IJSN_SC_EEEEEEENS4_39AutoVectorizingCopyWithAssumedAlignmentILi128EEENS4_14SM90_TMA_STOREES30_S32_S32_EEEvvEEEEvNT_6ParamsE:
[----:B------:R-:W1:Y:S01]  /*0000*/  LDC R1, c[0x0][0x37c] ;  /* 0x0000df00ff017b82 */ /* 0x000e620000000800 */
[----:B------:R-:W2:Y:S01]  /*0010*/  S2R R92, SR_TID.X ;  /* 0x00000000005c7919 */ /* 0x000ea20000002100 */
[----:B------:R-:W3:Y:S06]  /*0020*/  LDCU.64 UR12, c[0x0][0xc90] ;  /* 0x00019200ff0c77ac */ /* 0x000eec0008000a00 */
[----:B------:R-:W4:Y:S01]  /*0030*/  S2UR UR55, SR_CgaCtaId ;  /* 0x00000000003779c3 */ /* 0x000f220000008800 */
[----:B------:R-:W-:Y:S02]  /*0040*/  PRMT R84, RZ, 0x7610, R84 ;  /* 0x00007610ff547816 */ /* 0x000fe40000000054 */
[----:B------:R-:W-:Y:S01]  /*0050*/  ELECT P1, URZ, PT ;  /* 0x0000000000ff782f */ /* 0x000fe20003820000 */
[----:B---3--:R-:W-:-:S04]  /*0060*/  UISETP.NE.U32.AND UP0, UPT, UR12, URZ, UPT ;  /* 0x000000ff0c00728c */ /* 0x008fc8000bf05070 */
[----:B------:R-:W-:Y:S02]  /*0070*/  UISETP.NE.AND.EX UP0, UPT, UR13, URZ, UPT, UP0 ;  /* 0x000000ff0d00728c */ /* 0x000fe4000bf05300 */
[----:B----4-:R-:W-:Y:S02]  /*0080*/  ULOP3.LUT UR72, UR55, 0x1, URZ, 0xc0, !UPT ;  /* 0x0000000137487892 */ /* 0x010fe4000f8ec0ff */
[----:B------:R-:W-:Y:S01]  /*0090*/  ULOP3.LUT UR73, UR55, 0x1, URZ, 0x3c, !UPT ;  /* 0x0000000137497892 */ /* 0x000fe2000f8e3cff */
[----:B--2---:R-:W-:-:S05]  /*00a0*/  SHF.R.U32.HI R85, RZ, 0x5, R92 ;  /* 0x00000005ff557819 */ /* 0x004fca000001165c */
[----:B------:R-:W2:Y:S02]  /*00b0*/  SHFL.IDX PT, R0, R85, RZ, 0x1f ;  /* 0x00001fff55007589 */ /* 0x000ea400000e0000 */
[----:B--2---:R-:W-:Y:S01]  /*00c0*/  R2UR UR18, R0 ;  /* 0x00000000001272ca */ /* 0x004fe200000e0000 */
[----:B-1----:R-:W-:-:S14]  /*00d0*/  BRA.U UP0, `(.L_x_0) ;  /* 0x0000000100307547 */ /* 0x002fdc000b800000 */
[----:B------:R-:W1:Y:S02]  /*00e0*/  LDCU.64 UR4, c[0x0][0xc88] ;  /* 0x00019100ff0477ac */ /* 0x000e640008000a00 */
[----:B-1----:R-:W-:-:S04]  /*00f0*/  UISETP.NE.U32.AND UP0, UPT, UR4, URZ, UPT ;  /* 0x000000ff0400728c */ /* 0x002fc8000bf05070 */
[----:B------:R-:W-:-:S09]  /*0100*/  UISETP.NE.AND.EX UP0, UPT, UR5, URZ, UPT, UP0 ;  /* 0x000000ff0500728c */ /* 0x000fd2000bf05300 */
[----:B------:R-:W-:Y:S05]  /*0110*/  BRA.U !UP0, `(.L_x_1) ;  /* 0x0000000108147547 */ /* 0x000fea000b800000 */
[----:B------:R-:W1:Y:S01]  /*0120*/  LDC.64 R2, c[0x0][0xc88] ;  /* 0x00032200ff027b82 */ /* 0x000e620000000a00 */
[----:B------:R-:W1:Y:S02]  /*0130*/  LDCU.64 UR4, c[0x0][0x358] ;  /* 0x00006b00ff0477ac */ /* 0x000e640008000a00 */
[----:B-1----:R1:W5:Y:S01]  /*0140*/  LDG.E R41, desc[UR4][R2.64] ;  /* 0x0000000402297981 */ /* 0x002362000c1e1900 */
[----:B------:R-:W-:Y:S01]  /*0150*/  HFMA2 R84, -RZ, RZ, 0, 5.9604644775390625e-08 ;  /* 0x00000001ff547431 */ /* 0x000fe200000001ff */
[----:B------:R-:W-:Y:S05]  /*0160*/  BRA `(.L_x_0) ;  /* 0x00000000000c7947 */ /* 0x000fea0003800000 */
.L_x_1:
[----:B------:R-:W1:Y:S01]  /*0170*/  LDCU UR4, c[0x0][0xc80] ;  /* 0x00019000ff0477ac */ /* 0x000e620008000800 */
[----:B------:R-:W-:Y:S01]  /*0180*/  HFMA2 R84, -RZ, RZ, 0, 5.9604644775390625e-08 ;  /* 0x00000001ff547431 */ /* 0x000fe200000001ff */
[----:B-1----:R-:W-:-:S07]  /*0190*/  MOV R41, UR4 ;  /* 0x0000000400297c02 */ /* 0x002fce0008000f00 */
.L_x_0:
[----:B------:R-:W2:Y:S02]  /*01a0*/  LDCU.64 UR4, c[0x0][0xcb0] ;  /* 0x00019600ff0477ac */ /* 0x000ea40008000a00 */
[----:B--2---:R-:W-:-:S04]  /*01b0*/  UISETP.NE.U32.AND UP0, UPT, UR4, URZ, UPT ;  /* 0x000000ff0400728c */ /* 0x004fc8000bf05070 */
[----:B------:R-:W-:-:S09]  /*01c0*/  UISETP.NE.AND.EX UP0, UPT, UR5, URZ, UPT, UP0 ;  /* 0x000000ff0500728c */ /* 0x000fd2000bf05300 */
[----:B------:R-:W-:Y:S05]  /*01d0*/  BRA.U UP0, `(.L_x_2) ;  /* 0x0000000100287547 */ /* 0x000fea000b800000 */
[----:B------:R-:W2:Y:S02]  /*01e0*/  LDCU.64 UR4, c[0x0][0xca8] ;  /* 0x00019500ff0477ac */ /* 0x000ea40008000a00 */
[----:B--2---:R-:W-:-:S04]  /*01f0*/  UISETP.NE.U32.AND UP0, UPT, UR4, URZ, UPT ;  /* 0x000000ff0400728c */ /* 0x004fc8000bf05070 */
[----:B------:R-:W-:-:S09]  /*0200*/  UISETP.NE.AND.EX UP0, UPT, UR5, URZ, UPT, UP0 ;  /* 0x000000ff0500728c */ /* 0x000fd2000bf05300 */
[----:B------:R-:W-:Y:S05]  /*0210*/  BRA.U !UP0, `(.L_x_3) ;  /* 0x0000000108107547 */ /* 0x000fea000b800000 */
[----:B------:R-:W2:Y:S01]  /*0220*/  LDC.64 R38, c[0x0][0xca8] ;  /* 0x00032a00ff267b82 */ /* 0x000ea20000000a00 */
[----:B------:R-:W2:Y:S02]  /*0230*/  LDCU.64 UR4, c[0x0][0x358] ;  /* 0x00006b00ff0477ac */ /* 0x000ea40008000a00 */
[----:B--2---:R2:W5:Y:S01]  /*0240*/  LDG.E R38, desc[UR4][R38.64] ;  /* 0x0000000426267981 */ /* 0x004562000c1e1900 */
[----:B------:R-:W-:Y:S05]  /*0250*/  BRA `(.L_x_2) ;  /* 0x0000000000087947 */ /* 0x000fea0003800000 */
.L_x_3:
[----:B------:R-:W2:Y:S02]  /*0260*/  LDCU UR4, c[0x0][0xca0] ;  /* 0x00019400ff0477ac */ /* 0x000ea40008000800 */
[----:B--2---:R-:W-:Y:S02]  /*0270*/  MOV R38, UR4 ;  /* 0x0000000400267c02 */ /* 0x004fe40008000f00 */
.L_x_2:
[----:B------:R-:W-:Y:S01]  /*0280*/  IMAD.U32 R0, RZ, RZ, UR18 ;  /* 0x00000012ff007e24 */ /* 0x000fe2000f8e00ff */
[----:B------:R-:W-:Y:S04]  /*0290*/  BSSY.RECONVERGENT B0, `(.L_x_4) ;  /* 0x0000012000007945 */ /* 0x000fe80003800200 */
[C---:B------:R-:W-:Y:S02]  /*02a0*/  ISETP.NE.OR P2, PT, R0.reuse, 0x1, !P1 ;  /* 0x000000010000780c */ /* 0x040fe40004f45670 */
[----:B------:R-:W-:-:S11]  /*02b0*/  ISETP.NE.OR P0, PT, R0, 0x3, !P1 ;  /* 0x000000030000780c */ /* 0x000fd60004f05670 */
[----:B------:R-:W-:Y:S05]  /*02c0*/  @P2 BRA `(.L_x_5) ;  /* 0x0000000000382947 */ /* 0x000fea0003800000 */
[----:B------:R-:W3:Y:S02]  /*02d0*/  LDCU.64 UR4, c[0x0][0x348] ;  /* 0x00006900ff0477ac */ /* 0x000ee40008000a00 */
[----:B---3--:R-:W-:Y:S02]  /*02e0*/  UIADD3 UR10, UP3, UPT, UR4, 0x80, URZ ;  /* 0x00000080040a7890 */ /* 0x008fe4000ff7e0ff */
[----:B------:R-:W-:Y:S02]  /*02f0*/  UIADD3 UR8, UP2, UPT, UR4, 0x180, URZ ;  /* 0x0000018004087890 */ /* 0x000fe4000ff5e0ff */
[----:B------:R-:W-:Y:S02]  /*0300*/  UIADD3 UR6, UP1, UPT, UR4, 0x280, URZ ;  /* 0x0000028004067890 */ /* 0x000fe4000ff3e0ff */
[----:B------:R-:W-:Y:S02]  /*0310*/  UIADD3 UR4, UP0, UPT, UR4, 0x380, URZ ;  /* 0x0000038004047890 */ /* 0x000fe4000ff1e0ff */
[----:B------:R-:W-:-:S02]  /*0320*/  UIADD3.X UR11, UPT, UPT, URZ, UR5, URZ, UP3, !UPT ;  /* 0x00000005ff0b7290 */ /* 0x000fc40009ffe4ff */
[----:B------:R-:W-:Y:S02]  /*0330*/  UIADD3.X UR9, UPT, UPT, URZ, UR5, URZ, UP2, !UPT ;  /* 0x00000005ff097290 */ /* 0x000fe400097fe4ff */
[----:B------:R-:W-:Y:S02]  /*0340*/  UIADD3.X UR7, UPT, UPT, URZ, UR5, URZ, UP1, !UPT ;  /* 0x00000005ff077290 */ /* 0x000fe40008ffe4ff */
[----:B------:R-:W-:-:S03]  /*0350*/  UIADD3.X UR5, UPT, UPT, URZ, UR5, URZ, UP0, !UPT ;  /* 0x00000005ff057290 */ /* 0x000fc600087fe4ff */
[----:B------:R3:W-:Y:S02]  /*0360*/  UTMACCTL.PF [UR10] ;  /* 0x000000000a0079b9 */ /* 0x0007e40008040000 */
[----:B------:R3:W-:Y:S02]  /*0370*/  UTMACCTL.PF [UR8] ;  /* 0x00000000080079b9 */ /* 0x0007e40008040000 */
[----:B------:R3:W-:Y:S02]  /*0380*/  UTMACCTL.PF [UR6] ;  /* 0x00000000060079b9 */ /* 0x0007e40008040000 */
[----:B------:R3:W-:Y:S02]  /*0390*/  UTMACCTL.PF [UR4] ;  /* 0x00000000040079b9 */ /* 0x0007e40008040000 */
[----:B---3--:R-:W-:Y:S01]  /*03a0*/  NOP ;  /* 0x0000000000007918 */ /* 0x008fe20000000000 */
.L_x_5:
[----:B------:R-:W-:Y:S05]  /*03b0*/  BSYNC.RECONVERGENT B0 ;  /* 0x0000000000007941 */ /* 0x000fea0003800200 */
.L_x_4:
[----:B------:R-:W-:Y:S04]  /*03c0*/  BSSY.RECONVERGENT B0, `(.L_x_6) ;  /* 0x000000a000007945 */ /* 0x000fe80003800200 */
[----:B------:R-:W-:Y:S05]  /*03d0*/  @P0 BRA `(.L_x_7) ;  /* 0x0000000000200947 */ /* 0x000fea0003800000 */
[----:B------:R-:W3:Y:S02]  /*03e0*/  LDCU.64 UR4, c[0x0][0x348] ;  /* 0x00006900ff0477ac */ /* 0x000ee40008000a00 */
[----:B---3--:R-:W-:Y:S02]  /*03f0*/  UIADD3 UR6, UP1, UPT, UR4, 0x980, URZ ;  /* 0x0000098004067890 */ /* 0x008fe4000ff3e0ff */
[----:B------:R-:W-:Y:S02]  /*0400*/  UIADD3 UR4, UP0, UPT, UR4, 0xa80, URZ ;  /* 0x00000a8004047890 */ /* 0x000fe4000ff1e0ff */
[----:B------:R-:W-:Y:S02]  /*0410*/  UIADD3.X UR7, UPT, UPT, URZ, UR5, URZ, UP1, !UPT ;  /* 0x00000005ff077290 */ /* 0x000fe40008ffe4ff */
[----:B------:R-:W-:-:S07]  /*0420*/  UIADD3.X UR5, UPT, UPT, URZ, UR5, URZ, UP0, !UPT ;  /* 0x00000005ff057290 */ /* 0x000fce00087fe4ff */
[----:B------:R3:W-:Y:S02]  /*0430*/  UTMACCTL.PF [UR6] ;  /* 0x00000000060079b9 */ /* 0x0007e40008040000 */
[----:B------:R3:W-:Y:S02]  /*0440*/  UTMACCTL.PF [UR4] ;  /* 0x00000000040079b9 */ /* 0x0007e40008040000 */
[----:B---3--:R-:W-:Y:S01]  /*0450*/  NOP ;  /* 0x0000000000007918 */ /* 0x008fe20000000000 */
.L_x_7:
[----:B------:R-:W-:Y:S05]  /*0460*/  BSYNC.RECONVERGENT B0 ;  /* 0x0000000000007941 */ /* 0x000fea0003800200 */
.L_x_6:
[----:B------:R-:W3:Y:S01]  /*0470*/  LDCU.64 UR4, c[0x0][0xc88] ;  /* 0x00019100ff0477ac */ /* 0x000ee20008000a00 */
[----:B------:R-:W-:Y:S02]  /*0480*/  UISETP.EQ.U32.AND UP2, UPT, UR12, URZ, UPT ;  /* 0x000000ff0c00728c */ /* 0x000fe4000bf42070 */
[----:B------:R-:W-:Y:S02]  /*0490*/  UPLOP3.LUT UP4, UPT, UPT, UPT, UPT, 0x80, 0x8 ;  /* 0x000000000008789c */ /* 0x000fe40003f8f070 */
[----:B---3--:R-:W-:-:S04]  /*04a0*/  UISETP.NE.U32.AND UP0, UPT, UR4, URZ, UPT ;  /* 0x000000ff0400728c */ /* 0x008fc8000bf05070 */
[----:B------:R-:W-:-:S04]  /*04b0*/  UISETP.NE.AND.EX UP1, UPT, UR5, URZ, UPT, UP0 ;  /* 0x000000ff0500728c */ /* 0x000fc8000bf25300 */
[----:B------:R-:W-:-:S04]  /*04c0*/  UISETP.EQ.OR.EX UP3, UPT, UR13, URZ, !UP1, UP2 ;  /* 0x000000ff0d00728c */ /* 0x000fc8000cf62720 */
[----:B------:R-:W-:-:S06]  /*04d0*/  UP2UR UR4, UPR, URZ, 0x8 ;  /* 0x00000008ff047883 */ /* 0x000fcc0008000000 */
[----:B------:R-:W-:Y:S01]  /*04e0*/  MOV R88, UR4 ;  /* 0x0000000400587c02 */ /* 0x000fe20008000f00 */
[----:B------:R-:W-:Y:S06]  /*04f0*/  BRA.U !UP3, `(.L_x_8) ;  /* 0x000000010b207547 */ /* 0x000fec000b800000 */
[----:B------:R-:W-:Y:S01]  /*0500*/  UISETP.NE.U32.AND UP2, UPT, UR12, URZ, UPT ;  /* 0x000000ff0c00728c */ /* 0x000fe2000bf45070 */
[----:B-----5:R-:W-:Y:S01]  /*0510*/  FSETP.NEU.AND P0, PT, R41, RZ, PT ;  /* 0x000000ff2900720b */ /* 0x020fe20003f0d000 */
[----:B------:R-:W-:Y:S02]  /*0520*/  USEL UR4, URZ, 0xffffffff, UP1 ;  /* 0xffffffffff047887 */ /* 0x000fe40008800000 */
[----:B------:R-:W-:-:S10]  /*0530*/  UISETP.NE.AND.EX UP2, UPT, UR13, URZ, UPT, UP2 ;  /* 0x000000ff0d00728c */ /* 0x000fd4000bf45320 */
[----:B------:R-:W-:Y:S01]  /*0540*/  VOTEU.ANY UP0, P0 ;  /* 0x0000000000ff7886 */ /* 0x000fe20000000100 */
[----:B------:R-:W-:-:S04]  /*0550*/  @!UP2 USEL UR4, URZ, 0xffffffff, UP0 ;  /* 0xffffffffff04a887 */ /* 0x000fc80008000000 */
[----:B------:R-:W-:-:S04]  /*0560*/  ULOP3.LUT UR4, UR4, 0x1, URZ, 0xc0, !UPT ;  /* 0x0000000104047892 */ /* 0x000fc8000f8ec0ff */
[----:B------:R-:W-:-:S11]  /*0570*/  UISETP.NE.U32.AND UP4, UPT, UR4, 0x1, UPT ;  /* 0x000000010400788c */ /* 0x000fd6000bf85070 */
.L_x_8:
[----:B------:R-:W3:Y:S01]  /*0580*/  SHFL.IDX PT, R0, R85, RZ, 0x1f ;  /* 0x00001fff55007589 */ /* 0x000ee200000e0000 */
[----:B------:R-:W-:-:S04]  /*0590*/  UISETP.NE.AND UP0, UPT, UR18, 0x2, UPT ;  /* 0x000000021200788c */ /* 0x000fc8000bf05270 */
[----:B------:R-:W-:Y:S02]  /*05a0*/  UISETP.EQ.AND UP2, UPT, UR72, URZ, !UP0 ;  /* 0x000000ff4800728c */ /* 0x000fe4000c742270 */
[----:B------:R-:W-:-:S04]  /*05b0*/  USEL UR47, URZ, 0x1, UP0 ;  /* 0x00000001ff2f7887 */ /* 0x000fc80008000000 */
[----:B------:R-:W-:Y:S02]  /*05c0*/  PLOP3.LUT P4, PT, P1, PT, UP2, 0x80, 0x8 ;  /* 0x000000000008781c */ /* 0x000fe40000f8f028 */
[----:B---3--:R-:W-:-:S13]  /*05d0*/  ISETP.NE.AND P0, PT, R0, RZ, PT ;  /* 0x000000ff0000720c */ /* 0x008fda0003f05270 */
[----:B------:R-:W-:Y:S05]  /*05e0*/  @P0 BRA `(.L_x_9) ;  /* 0x0000000000880947 */ /* 0x000fea0003800000 */
[----:B------:R-:W-:Y:S01]  /*05f0*/  ELECT P0, URZ, PT ;  /* 0x0000000000ff782f */ /* 0x000fe20003800000 */
[----:B------:R-:W-:-:S12]  /*0600*/  BSSY.RECONVERGENT B0, `(.L_x_9) ;  /* 0x0000020000007945 */ /* 0x000fd80003800200 */
[----:B------:R-:W-:Y:S05]  /*0610*/  @!P0 BRA `(.L_x_10) ;  /* 0x0000000000788947 */ /* 0x000fea0003800000 */
[----:B------:R-:W-:Y:S01]  /*0620*/  UMOV UR4, 0x400 ;  /* 0x0000040000047882 */ /* 0x000fe20000000000 */
[----:B------:R-:W-:Y:S01]  /*0630*/  UMOV UR8, 0x1 ;  /* 0x0000000100087882 */ /* 0x000fe20000000000 */
[----:B------:R-:W-:Y:S01]  /*0640*/  UMOV UR6, 0x4 ;  /* 0x0000000400067882 */ /* 0x000fe20000000000 */
[----:B------:R-:W-:Y:S02]  /*0650*/  ULEA UR4, UR55, UR4, 0x18 ;  /* 0x0000000437047291 */ /* 0x000fe4000f8ec0ff */
[----:B------:R-:W-:-:S04]  /*0660*/  UIADD3 UR8, UPT, UPT, -UR8, 0x100000, URZ ;  /* 0x0010000008087890 */ /* 0x000fc8000fffe1ff */
[----:B------:R-:W-:Y:S02]  /*0670*/  USHF.L.U32 UR9, UR8, 0xb, URZ ;  /* 0x0000000b08097899 */ /* 0x000fe400080006ff */
[----:B------:R-:W-:Y:S02]  /*0680*/  USHF.L.U32 UR8, UR8, 0x1, URZ ;  /* 0x0000000108087899 */ /* 0x000fe400080006ff */
[----:B------:R-:W-:-:S04]  /*0690*/  UIADD3 UR6, UPT, UPT, -UR6, 0x100000, URZ ;  /* 0x0010000006067890 */ /* 0x000fc8000fffe1ff */
[----:B------:R-:W-:Y:S02]  /*06a0*/  USHF.L.U32 UR7, UR6, 0xb, URZ ;  /* 0x0000000b06077899 */ /* 0x000fe400080006ff */
[----:B------:R-:W-:Y:S01]  /*06b0*/  USHF.L.U32 UR6, UR6, 0x1, URZ ;  /* 0x0000000106067899 */ /* 0x000fe200080006ff */
[----:B------:R-:W3:Y:S03]  /*06c0*/  FENCE.VIEW.ASYNC.S ;  /* 0x00000000000073c6 */ /* 0x000ee60000000000 */
[----:B---3--:R3:W4:Y:S08]  /*06d0*/  SYNCS.EXCH.64 URZ, [UR4], UR8 ;  /* 0x0000000804ff75b2 */ /* 0x0087300008000100 */
[----:B------:R3:W1:Y:S01]  /*06e0*/  SYNCS.EXCH.64 URZ, [UR4+0x48], UR6 ;  /* 0x0000480604ff75b2 */ /* 0x0006620008000100 */
        /* <DEDUP_REMOVED lines=15> */
[----:B------:R3:W1:Y:S02]  /*07e0*/  SYNCS.EXCH.64 URZ, [UR4+0x88], UR6 ;  /* 0x0000880604ff75b2 */ /* 0x0006640008000100 */
[----:B---34-:R-:W-:Y:S01]  /*07f0*/  NOP ;  /* 0x0000000000007918 */ /* 0x018fe20000000000 */
.L_x_10:
[----:B------:R-:W-:Y:S05]  /*0800*/  BSYNC.RECONVERGENT B0 ;  /* 0x0000000000007941 */ /* 0x000fea0003800200 */
.L_x_9:
[----:B------:R-:W3:Y:S01]  /*0810*/  SHFL.IDX PT, R0, R85, RZ, 0x1f ;  /* 0x00001fff55007589 */ /* 0x000ee200000e0000 */
[----:B------:R-:W-:Y:S01]  /*0820*/  NOP ;  /* 0x0000000000007918 */ /* 0x000fe20000000000 */
[----:B---3--:R-:W-:-:S13]  /*0830*/  ISETP.NE.AND P0, PT, R0, 0x1, PT ;  /* 0x000000010000780c */ /* 0x008fda0003f05270 */
[----:B------:R-:W-:Y:S05]  /*0840*/  @P0 BRA `(.L_x_11) ;  /* 0x00000000004c0947 */ /* 0x000fea0003800000 */
        /* <DEDUP_REMOVED lines=10> */
[----:B------:R-:W-:Y:S01]  /*08f0*/  ELECT P0, URZ, PT ;  /* 0x0000000000ff782f */ /* 0x000fe20003800000 */
[----:B------:R-:W3:Y:S02]  /*0900*/  FENCE.VIEW.ASYNC.S ;  /* 0x00000000000073c6 */ /* 0x000ee40000000000 */
[----:B---3--:R3:W4:Y:S08]  /*0910*/  SYNCS.EXCH.64 URZ, [UR4+0x90], UR8 ;  /* 0x0000900804ff75b2 */ /* 0x0087300008000100 */
[----:B------:R3:W1:Y:S01]  /*0920*/  SYNCS.EXCH.64 URZ, [UR4+0xa8], UR6 ;  /* 0x0000a80604ff75b2 */ /* 0x0006620008000100 */
[----:B------:R3:W1:Y:S01]  /*0930*/  SYNCS.EXCH.64 URZ, [UR4+0x98], UR8 ;  /* 0x0000980804ff75b2 */ /* 0x0006620008000100 */
[----:B------:R3:W1:Y:S01]  /*0940*/  SYNCS.EXCH.64 URZ, [UR4+0xb0], UR6 ;  /* 0x0000b00604ff75b2 */ /* 0x0006620008000100 */
[----:B------:R3:W1:Y:S01]  /*0950*/  SYNCS.EXCH.64 URZ, [UR4+0xa0], UR8 ;  /* 0x0000a00804ff75b2 */ /* 0x0006620008000100 */
[----:B------:R3:W1:Y:S01]  /*0960*/  SYNCS.EXCH.64 URZ, [UR4+0xb8], UR6 ;  /* 0x0000b80604ff75b2 */ /* 0x0006620008000100 */
[----:B------:R-:W-:Y:S01]  /*0970*/  NOP ;  /* 0x0000000000007918 */ /* 0x000fe20000000000 */
.L_x_11:
[----:B------:R-:W2:Y:S01]  /*0980*/  SHFL.IDX PT, R0, R85, RZ, 0x1f ;  /* 0x00001fff55007589 */ /* 0x000ea200000e0000 */
[----:B------:R-:W-:Y:S01]  /*0990*/  NOP ;  /* 0x0000000000007918 */ /* 0x000fe20000000000 */
[----:B--2---:R-:W-:-:S13]  /*09a0*/  ISETP.NE.AND P0, PT, R0, 0x3, PT ;  /* 0x000000030000780c */ /* 0x004fda0003f05270 */
[----:B------:R-:W-:Y:S05]  /*09b0*/  @P0 BRA `(.L_x_12) ;  /* 0x00000000002c0947 */ /* 0x000fea0003800000 */
[----:B---3--:R-:W-:Y:S01]  /*09c0*/  UMOV UR6, 0x400 ;  /* 0x0000040000067882 */ /* 0x008fe20000000000 */
[----:B------:R-:W-:Y:S01]  /*09d0*/  UMOV UR4, 0x20 ;  /* 0x0000002000047882 */ /* 0x000fe20000000000 */
[----:B------:R-:W-:Y:S02]  /*09e0*/  ULEA UR6, UR55, UR6, 0x18 ;  /* 0x0000000637067291 */ /* 0x000fe4000f8ec0ff */
[----:B------:R-:W-:-:S04]  /*09f0*/  UIADD3 UR4, UPT, UPT, -UR4, 0x100000, URZ ;  /* 0x0010000004047890 */ /* 0x000fc8000fffe1ff */
[----:B------:R-:W-:Y:S02]  /*0a00*/  USHF.L.U32 UR5, UR4, 0xb, URZ ;  /* 0x0000000b04057899 */ /* 0x000fe400080006ff */
[----:B------:R-:W-:Y:S01]  /*0a10*/  USHF.L.U32 UR4, UR4, 0x1, URZ ;  /* 0x0000000104047899 */ /* 0x000fe200080006ff */
[----:B------:R-:W-:Y:S01]  /*0a20*/  ELECT P0, URZ, PT ;  /* 0x0000000000ff782f */ /* 0x000fe20003800000 */
[----:B------:R-:W2:Y:S10]  /*0a30*/  FENCE.VIEW.ASYNC.S ;  /* 0x00000000000073c6 */ /* 0x000eb40000000000 */
[----:B--2---:R2:W3:Y:S01]  /*0a40*/  SYNCS.EXCH.64 URZ, [UR6+0xc0], UR4 ;  /* 0x0000c00406ff75b2 */ /* 0x0044e20008000100 */
[----:B------:R2:W1:Y:S01]  /*0a50*/  SYNCS.EXCH.64 URZ, [UR6+0xc8], UR4 ;  /* 0x0000c80406ff75b2 */ /* 0x0004620008000100 */
[----:B------:R-:W-:Y:S01]  /*0a60*/  NOP ;  /* 0x0000000000007918 */ /* 0x000fe20000000000 */
.L_x_12:
[----:B------:R-:W4:Y:S01]  /*0a70*/  SHFL.IDX PT, R0, R85, RZ, 0x1f ;  /* 0x00001fff55007589 */ /* 0x000f2200000e0000 */
[----:B------:R-:W-:Y:S01]  /*0a80*/  NOP ;  /* 0x0000000000007918 */ /* 0x000fe20000000000 */
[----:B----4-:R-:W-:-:S13]  /*0a90*/  ISETP.NE.AND P0, PT, R0, 0x4, PT ;  /* 0x000000040000780c */ /* 0x010fda0003f05270 */
[----:B------:R-:W-:Y:S05]  /*0aa0*/  @P0 BRA `(.L_x_13) ;  /* 0x0000000000480947 */ /* 0x000fea0003800000 */
[----:B--23--:R-:W-:Y:S01]  /*0ab0*/  UMOV UR4, 0x720 ;  /* 0x0000072000047882 */ /* 0x00cfe20000000000 */
[----:B------:R-:W-:Y:S01]  /*0ac0*/  UMOV UR6, 0x400 ;  /* 0x0000040000067882 */ /* 0x000fe20000000000 */
[----:B------:R-:W-:Y:S01]  /*0ad0*/  USEL UR4, UR4, 0x620, UP4 ;  /* 0x0000062004047887 */ /* 0x000fe2000a000000 */
        /* <DEDUP_REMOVED lines=9> */
[----:B------:R-:W2:Y:S02]  /*0b70*/  FENCE.VIEW.ASYNC.S ;  /* 0x00000000000073c6 */ /* 0x000ea40000000000 */
[----:B--2---:R4:W2:Y:S08]  /*0b80*/  SYNCS.EXCH.64 URZ, [UR6+0xd0], UR8 ;  /* 0x0000d00806ff75b2 */ /* 0x0048b00008000100 */
[----:B------:R4:W3:Y:S01]  /*0b90*/  SYNCS.EXCH.64 URZ, [UR6+0xe0], UR4 ;  /* 0x0000e00406ff75b2 */ /* 0x0008e20008000100 */
[----:B------:R4:W1:Y:S01]  /*0ba0*/  SYNCS.EXCH.64 URZ, [UR6+0xd8], UR8 ;  /* 0x0000d80806ff75b2 */ /* 0x0008620008000100 */
[----:B------:R4:W1:Y:S02]  /*0bb0*/  SYNCS.EXCH.64 URZ, [UR6+0xe8], UR4 ;  /* 0x0000e80406ff75b2 */ /* 0x0008640008000100 */
[----:B----4-:R-:W-:Y:S01]  /*0bc0*/  NOP ;  /* 0x0000000000007918 */ /* 0x010fe20000000000 */
.L_x_13:
[----:B------:R-:W4:Y:S01]  /*0bd0*/  SHFL.IDX PT, R0, R85, RZ, 0x1f ;  /* 0x00001fff55007589 */ /* 0x000f2200000e0000 */
[----:B------:R-:W-:Y:S01]  /*0be0*/  NOP ;  /* 0x0000000000007918 */ /* 0x000fe20000000000 */
[----:B----4-:R-:W-:-:S13]  /*0bf0*/  ISETP.NE.AND P0, PT, R0, 0x5, PT ;  /* 0x000000050000780c */ /* 0x010fda0003f05270 */
[----:B------:R-:W-:Y:S05]  /*0c00*/  @P0 BRA `(.L_x_14) ;  /* 0x0000000000440947 */ /* 0x000fea0003800000 */
[----:B--23--:R-:W-:Y:S01]  /*0c10*/  UMOV UR4, 0x400 ;  /* 0x0000040000047882 */ /* 0x00cfe20000000000 */
        /* <DEDUP_REMOVED lines=16> */
.L_x_14:
[----:B------:R-:W4:Y:S01]  /*0d20*/  SHFL.IDX PT, R0, R85, RZ, 0x1f ;  /* 0x00001fff55007589 */ /* 0x000f2200000e0000 */
[----:B------:R-:W-:Y:S01]  /*0d30*/  ISETP.NE.OR P1, PT, RZ, UR18, !P1 ;  /* 0x00000012ff007c0c */ /* 0x000fe2000cf25670 */
[----:B------:R-:W-:Y:S01]  /*0d40*/  NOP ;  /* 0x0000000000007918 */ /* 0x000fe20000000000 */
[----:B----4-:R-:W-:-:S13]  /*0d50*/  ISETP.NE.AND P0, PT, R0, 0x3, PT ;  /* 0x000000030000780c */ /* 0x010fda0003f05270 */
[----:B------:R-:W-:Y:S05]  /*0d60*/  @P0 BRA `(.L_x_15) ;  /* 0x0000000000340947 */ /* 0x000fea0003800000 */
[----:B--23--:R-:W-:Y:S01]  /*0d70*/  UMOV UR4, 0x400 ;  /* 0x0000040000047882 */ /* 0x00cfe20000000000 */
[----:B------:R-:W-:Y:S01]  /*0d80*/  UMOV UR6, 0x20 ;  /* 0x0000002000067882 */ /* 0x000fe20000000000 */
[----:B------:R-:W-:Y:S02]  /*0d90*/  ULEA UR4, UR55, UR4, 0x18 ;  /* 0x0000000437047291 */ /* 0x000fe4000f8ec0ff */
[----:B------:R-:W-:-:S04]  /*0da0*/  UIADD3 UR6, UPT, UPT, -UR6, 0x100000, URZ ;  /* 0x0010000006067890 */ /* 0x000fc8000fffe1ff */
[----:B------:R-:W-:Y:S02]  /*0db0*/  USHF.L.U32 UR7, UR6, 0xb, URZ ;  /* 0x0000000b06077899 */ /* 0x000fe400080006ff */
[----:B------:R-:W-:Y:S01]  /*0dc0*/  USHF.L.U32 UR6, UR6, 0x1, URZ ;  /* 0x0000000106067899 */ /* 0x000fe200080006ff */
[----:B------:R-:W-:Y:S01]  /*0dd0*/  ELECT P0, URZ, PT ;  /* 0x0000000000ff782f */ /* 0x000fe20003800000 */
[----:B------:R-:W2:Y:S10]  /*0de0*/  FENCE.VIEW.ASYNC.S ;  /* 0x00000000000073c6 */ /* 0x000eb40000000000 */
[----:B--2---:R4:W2:Y:S01]  /*0df0*/  SYNCS.EXCH.64 URZ, [UR4+0x110], UR6 ;  /* 0x0001100604ff75b2 */ /* 0x0048a20008000100 */
[----:B------:R4:W3:Y:S01]  /*0e00*/  SYNCS.EXCH.64 URZ, [UR4+0x120], UR6 ;  /* 0x0001200604ff75b2 */ /* 0x0008e20008000100 */
[----:B------:R4:W1:Y:S01]  /*0e10*/  SYNCS.EXCH.64 URZ, [UR4+0x118], UR6 ;  /* 0x0001180604ff75b2 */ /* 0x0008620008000100 */
[----:B------:R4:W1:Y:S02]  /*0e20*/  SYNCS.EXCH.64 URZ, [UR4+0x128], UR6 ;  /* 0x0001280604ff75b2 */ /* 0x0008640008000100 */
[----:B----4-:R-:W-:Y:S01]  /*0e30*/  NOP ;  /* 0x0000000000007918 */ /* 0x010fe20000000000 */
.L_x_15:
[----:B------:R-:W-:Y:S01]  /*0e40*/  VOTEU.ALL UP0, P1 ;  /* 0x0000000000ff7886 */ /* 0x000fe20000800000 */
[----:B--23--:R-:W-:Y:S01]  /*0e50*/  UMOV UR4, 0x20 ;  /* 0x0000002000047882 */ /* 0x00cfe20000000000 */
[----:B------:R-:W2:Y:S01]  /*0e60*/  LDCU UR7, c[0x0][0x36c] ;  /* 0x00006d80ff0777ac */ /* 0x000ea20008000800 */
[----:B------:R-:W-:Y:S01]  /*0e70*/  NOP ;  /* 0x0000000000007918 */ /* 0x000fe20000000000 */
[----:B-1----:R-:W-:Y:S01]  /*0e80*/  LOP3.LUT R3, R92, 0x1f, RZ, 0xc0, !PT ;  /* 0x0000001f5c037812 */ /* 0x002fe200078ec0ff */
[----:B------:R-:W-:Y:S01]  /*0e90*/  @!UP0 UMOV UR6, 0x400 ;  /* 0x0000040000068882 */ /* 0x000fe20000000000 */
[----:B------:R-:W-:-:S04]  /*0ea0*/  @!UP0 UIADD3 UR4, UPT, UPT, -UR4, 0x100000, URZ ;  /* 0x0010000004048890 */ /* 0x000fc8000fffe1ff */
[----:B------:R-:W-:Y:S02]  /*0eb0*/  @!UP0 USHF.L.U32 UR5, UR4, 0xb, URZ ;  /* 0x0000000b04058899 */ /* 0x000fe400080006ff */
[----:B------:R-:W-:Y:S02]  /*0ec0*/  @!UP0 USHF.L.U32 UR4, UR4, 0x1, URZ ;  /* 0x0000000104048899 */ /* 0x000fe400080006ff */
[----:B------:R-:W-:Y:S01]  /*0ed0*/  @!UP0 ULEA UR6, UR55, UR6, 0x18 ;  /* 0x0000000637068291 */ /* 0x000fe2000f8ec0ff */
[----:B------:R-:W-:Y:S01]  /*0ee0*/  VOTEU.ALL UP0, P1 ;  /* 0x0000000000ff7886 */ /* 0x000fe20000800000 */
[----:B------:R-:W-:Y:S02]  /*0ef0*/  UISETP.NE.AND UP5, UPT, UR18, URZ, UPT ;  /* 0x000000ff1200728c */ /* 0x000fe4000bfa5270 */
[----:B--2---:R-:W-:Y:S01]  /*0f00*/  UISETP.EQ.U32.AND UP6, UPT, UR7, 0x1, UPT ;  /* 0x000000010700788c */ /* 0x004fe2000bfc2070 */
[----:B------:R-:W1:Y:S07]  /*0f10*/  FENCE.VIEW.ASYNC.S ;  /* 0x00000000000073c6 */ /* 0x000e6e0000000000 */
[----:B-1----:R1:W2:Y:S01]  /*0f20*/  @!UP0 SYNCS.EXCH.64 URZ, [UR6+0x130], UR4 ;  /* 0x0001300406ff85b2 */ /* 0x0022a20008000100 */
[----:B------:R-:W-:Y:S05]  /*0f30*/  BRA.U !UP6, `(.L_x_16) ;  /* 0x000000010e087547 */ /* 0x000fea000b800000 */
[----:B--2---:R-:W-:Y:S01]  /*0f40*/  UCGABAR_ARV ;  /* 0x00000000000079c7 */ /* 0x004fe20008000000 */
[----:B------:R-:W-:Y:S05]  /*0f50*/  BRA `(.L_x_17) ;  /* 0x0000000000047947 */ /* 0x000fea0003800000 */
.L_x_16:
[----:B--2---:R-:W-:Y:S01]  /*0f60*/  NOP ;  /* 0x0000000000007918 */ /* 0x004fe20000000000 */
.L_x_17:
[----:B------:R-:W2:Y:S01]  /*0f70*/  S2UR UR63, SR_CTAID.X ;  /* 0x00000000003f79c3 */ /* 0x000ea20000002500 */
[----:B------:R-:W-:-:S05]  /*0f80*/  CS2R.32 R87, SR_CgaSize ;  /* 0x0000000000577805 */ /* 0x000fca0000008a00 */
[----:B------:R-:W-:-:S05]  /*0f90*/  IMAD R87, R87, -0xa0, RZ ;  /* 0xffffff6057577824 */ /* 0x000fca00078e02ff */
[----:B-1----:R-:W-:-:S14]  /*0fa0*/  R2UR UR5, R87 ;  /* 0x00000000570572ca */ /* 0x002fdc00000e0000 */
[----:B------:R-:W1:Y:S01]  /*0fb0*/  LDCU UR5, c[0x0][UR5+0x2b0] ;  /* 0x00005600050577ac */ /* 0x000e620008000800 */
[----:B------:R-:W-:-:S05]  /*0fc0*/  CS2R.32 R87, SR_CgaSize ;  /* 0x0000000000577805 */ /* 0x000fca0000008a00 */
[----:B------:R-:W-:-:S05]  /*0fd0*/  IMAD R87, R87, -0xa0, RZ ;  /* 0xffffff6057577824 */ /* 0x000fca00078e02ff */
[----:B------:R-:W-:-:S14]  /*0fe0*/  R2UR UR4, R87 ;  /* 0x00000000570472ca */ /* 0x000fdc00000e0000 */
[----:B------:R-:W3:Y:S01]  /*0ff0*/  LDCU UR4, c[0x0][UR4+0x2b4] ;  /* 0x00005680040477ac */ /* 0x000ee20008000800 */
[----:B------:R-:W4:Y:S01]  /*1000*/  S2UR UR26, SR_CTAID.Y ;  /* 0x00000000001a79c3 */ /* 0x000f220000002600 */
[----:B------:R-:W-:-:S05]  /*1010*/  CS2R.32 R87, SR_CgaSize ;  /* 0x0000000000577805 */ /* 0x000fca0000008a00 */
[----:B------:R-:W-:-:S05]  /*1020*/  IMAD R87, R87, -0xa0, RZ ;  /* 0xffffff6057577824 */ /* 0x000fca00078e02ff */
[----:B------:R-:W-:-:S14]  /*1030*/  R2UR UR7, R87 ;  /* 0x00000000570772ca */ /* 0x000fdc00000e0000 */
[----:B------:R-:W3:Y:S01]  /*1040*/  LDCU UR7, c[0x0][UR7+0x2a0] ;  /* 0x00005400070777ac */ /* 0x000ee20008000800 */
[----:B------:R-:W-:-:S05]  /*1050*/  CS2R.32 R87, SR_CgaSize ;  /* 0x0000000000577805 */ /* 0x000fca0000008a00 */
[----:B------:R-:W-:-:S05]  /*1060*/  IMAD R87, R87, -0xa0, RZ ;  /* 0xffffff6057577824 */ /* 0x000fca00078e02ff */
[----:B------:R-:W-:-:S14]  /*1070*/  R2UR UR8, R87 ;  /* 0x00000000570872ca */ /* 0x000fdc00000e0000 */
[----:B------:R-:W3:Y:S01]  /*1080*/  LDCU UR8, c[0x0][UR8+0x2a4] ;  /* 0x00005480080877ac */ /* 0x000ee20008000800 */
[----:B------:R-:W-:Y:S02]  /*1090*/  UISETP.GT.U32.AND UP0, UPT, UR72, 0xffff, UPT ;  /* 0x0000ffff4800788c */ /* 0x000fe4000bf04070 */
[----:B------:R-:W-:Y:S02]  /*10a0*/  USHF.R.U32.HI UR60, URZ, 0x1, UR55 ;  /* 0x00000001ff3c7899 */ /* 0x000fe40008011637 */
[----:B------:R-:W-:Y:S01]  /*10b0*/  USHF.L.U32 UR43, UR55, 0x9, URZ ;  /* 0x00000009372b7899 */ /* 0x000fe200080006ff */
[----:B------:R-:W3:Y:S01]  /*10c0*/  LDCU UR19, c[0x0][0xf24] ;  /* 0x0001e480ff1377ac */ /* 0x000ee20008000800 */
[----:B--2---:R-:W-:Y:S01]  /*10d0*/  I2FP.F32.U32 R2, UR63 ;  /* 0x0000003f00027c45 */ /* 0x004fe20008201000 */
[----:B------:R-:W2:Y:S04]  /*10e0*/  LDCU UR42, c[0x0][0xf24] ;  /* 0x0001e480ff2a77ac */ /* 0x000ea80008000800 */
[----:B-1----:R-:W-:Y:S01]  /*10f0*/  FMUL R2, R2, UR5 ;  /* 0x0000000502027c20 */ /* 0x002fe20008400000 */
[----:B------:R-:W1:Y:S01]  /*1100*/  LDCU UR23, c[0x0][0xf30] ;  /* 0x0001e600ff1777ac */ /* 0x000e620008000800 */
[----:B----4-:R-:W-:-:S04]  /*1110*/  I2FP.F32.U32 R0, UR26 ;  /* 0x0000001a00007c45 */ /* 0x010fc80008201000 */
[----:B------:R-:W4:Y:S01]  /*1120*/  F2I.U32.TRUNC.NTZ R2, R2 ;  /* 0x0000000200027305 */ /* 0x000f22000020f000 */
[----:B------:R-:W-:Y:S01]  /*1130*/  USHF.L.U32 UR46, UR55, 0x7, URZ ;  /* 0x00000007372e7899 */ /* 0x000fe200080006ff */
[----:B---3--:R-:W-:Y:S01]  /*1140*/  FMUL R0, R0, UR4 ;  /* 0x0000000400007c20 */ /* 0x008fe20008400000 */
[----:B------:R-:W-:Y:S02]  /*1150*/  USHF.L.U32 UR20, UR55, 0x6, URZ ;  /* 0x0000000637147899 */ /* 0x000fe400080006ff */
[----:B------:R-:W-:Y:S01]  /*1160*/  USEL UR37, UR72, 0xffff, !UP0 ;  /* 0x0000ffff48257887 */ /* 0x000fe2000c000000 */
[----:B------:R-:W-:Y:S02]  /*1170*/  UMOV UR27, UR63 ;  /* 0x0000003f001b7c82 */ /* 0x000fe40008000000 */
[----:B------:R-:W3:Y:S01]  /*1180*/  F2I.U32.TRUNC.NTZ R0, R0 ;  /* 0x0000000000007305 */ /* 0x000ee2000020f000 */
[----:B----4-:R-:W-:Y:S02]  /*1190*/  R2UR UR4, R2 ;  /* 0x00000000020472ca */ /* 0x010fe400000e0000 */
[----:B------:R-:W-:-:S02]  /*11a0*/  PRMT R2, RZ, 0x7610, R2 ;  /* 0x00007610ff027816 */ /* 0x000fc40000000002 */
[----:B---3--:R-:W-:Y:S02]  /*11b0*/  R2UR UR6, R0 ;  /* 0x00000000000672ca */ /* 0x008fe400000e0000 */
[----:B------:R-:W-:-:S07]  /*11c0*/  PRMT R0, RZ, 0x7610, R0 ;  /* 0x00007610ff007816 */ /* 0x000fce0000000000 */
[----:B------:R-:W-:-:S04]  /*11d0*/  UIADD3 UR5, UPT, UPT, -UR4, URZ, URZ ;  /* 0x000000ff04057290 */ /* 0x000fc8000fffe1ff */
[----:B------:R-:W-:Y:S02]  /*11e0*/  UIMAD UR5, UR7, UR5, UR63 ;  /* 0x00000005070572a4 */ /* 0x000fe4000f8e023f */
[----:B------:R-:W-:-:S04]  /*11f0*/  UIADD3 UR4, UPT, UPT, -UR6, URZ, URZ ;  /* 0x000000ff06047290 */ /* 0x000fc8000fffe1ff */
[----:B------:R-:W-:Y:S01]  /*1200*/  IMAD.U32 R87, RZ, RZ, UR5 ;  /* 0x00000005ff577e24 */ /* 0x000fe2000f8e00ff */
[----:B------:R-:W-:-:S06]  /*1210*/  UIMAD UR4, UR8, UR4, UR26 ;  /* 0x00000004080472a4 */ /* 0x000fcc000f8e021a */
[----:B------:R-:W-:Y:S01]  /*1220*/  IMAD.U32 R86, RZ, RZ, UR4 ;  /* 0x00000004ff567e24 */ /* 0x000fe2000f8e00ff */
[----:B-12---:R-:W-:Y:S06]  /*1230*/  BRA.U UP5, `(.L_x_18) ;  /* 0x00000001056c7547 */ /* 0x006fec000b800000 */
[----:B------:R-:W-:Y:S02]  /*1240*/  R2UR UR4, R86 ;  /* 0x00000000560472ca */ /* 0x000fe400000e0000 */
[----:B------:R-:W-:-:S11]  /*1250*/  R2UR UR10, R87 ;  /* 0x00000000570a72ca */ /* 0x000fd600000e0000 */
[----:B------:R-:W-:Y:S02]  /*1260*/  UISETP.NE.AND UP0, UPT, UR4, URZ, UPT ;  /* 0x000000ff0400728c */ /* 0x000fe4000bf05270 */
[----:B------:R-:W-:Y:S02]  /*1270*/  ULOP3.LUT UR4, UR10, 0x2, URZ, 0x3c, !UPT ;  /* 0x000000020a047892 */ /* 0x000fe4000f8e3cff */
[----:B------:R-:W-:Y:S02]  /*1280*/  UISETP.GT.U32.AND UP2, UPT, UR10, 0x1, UP0 ;  /* 0x000000010a00788c */ /* 0x000fe40008744070 */
[----:B------:R-:W-:Y:S02]  /*1290*/  ULOP3.LUT UR5, UR10, 0x4, URZ, 0x3c, !UPT ;  /* 0x000000040a057892 */ /* 0x000fe4000f8e3cff */
[----:B------:R-:W-:Y:S02]  /*12a0*/  USEL UR8, URZ, 0x1, UP2 ;  /* 0x00000001ff087887 */ /* 0x000fe40009000000 */
[----:B------:R-:W-:-:S02]  /*12b0*/  USEL UR7, URZ, 0x2, UP2 ;  /* 0x00000002ff077887 */ /* 0x000fc40009000000 */
[----:B------:R-:W-:Y:S02]  /*12c0*/  UISETP.GT.U32.AND UP2, UPT, UR4, 0x1, UP0 ;  /* 0x000000010400788c */ /* 0x000fe40008744070 */
[----:B------:R-:W-:Y:S02]  /*12d0*/  ULOP3.LUT UR4, UR10, 0x6, URZ, 0x3c, !UPT ;  /* 0x000000060a047892 */ /* 0x000fe4000f8e3cff */
[----:B------:R-:W-:Y:S02]  /*12e0*/  USEL UR6, URZ, 0x4, UP2 ;  /* 0x00000004ff067887 */ /* 0x000fe40009000000 */
[----:B------:R-:W-:Y:S02]  /*12f0*/  USEL UR9, URZ, 0x8, UP2 ;  /* 0x00000008ff097887 */ /* 0x000fe40009000000 */
[----:B------:R-:W-:Y:S02]  /*1300*/  UISETP.GT.U32.AND UP2, UPT, UR5, 0x1, UP0 ;  /* 0x000000010500788c */ /* 0x000fe40008744070 */
[----:B------:R-:W-:-:S02]  /*1310*/  UISETP.GT.U32.AND UP0, UPT, UR4, 0x1, UP0 ;  /* 0x000000010400788c */ /* 0x000fc40008704070 */
[----:B------:R-:W-:Y:S02]  /*1320*/  USEL UR4, URZ, 0x10, UP2 ;  /* 0x00000010ff047887 */ /* 0x000fe40009000000 */
[----:B------:R-:W-:Y:S02]  /*1330*/  UIADD3 UR5, UPT, UPT, UR6, UR7, UR8 ;  /* 0x0000000706057290 */ /* 0x000fe4000fffe008 */
[----:B------:R-:W-:Y:S02]  /*1340*/  USEL UR7, URZ, 0x40, UP0 ;  /* 0x00000040ff077887 */ /* 0x000fe40008000000 */
[----:B------:R-:W-:Y:S02]  /*1350*/  USEL UR8, URZ, 0x20, UP2 ;  /* 0x00000020ff087887 */ /* 0x000fe40009000000 */
[----:B------:R-:W-:Y:S02]  /*1360*/  UIADD3 UR5, UPT, UPT, UR4, UR5, UR9 ;  /* 0x0000000504057290 */ /* 0x000fe4000fffe009 */
[----:B------:R-:W-:-:S02]  /*1370*/  ULOP3.LUT UR4, UR10, 0xfffffffe, URZ, 0xc0, !UPT ;  /* 0xfffffffe0a047892 */ /* 0x000fc4000f8ec0ff */
[----:B------:R-:W-:Y:S02]  /*1380*/  USEL UR6, URZ, 0x80, UP0 ;  /* 0x00000080ff067887 */ /* 0x000fe40008000000 */
[----:B------:R-:W-:-:S03]  /*1390*/  UIADD3 UR5, UPT, UPT, UR7, UR5, UR8 ;  /* 0x0000000507057290 */ /* 0x000fc6000fffe008 */
[----:B------:R-:W-:Y:S01]  /*13a0*/  UMOV UR7, 0x3 ;  /* 0x0000000300077882 */ /* 0x000fe20000000000 */
[----:B------:R-:W-:Y:S02]  /*13b0*/  UIADD3 UR5, UPT, UPT, UR5, UR6, URZ ;  /* 0x0000000605057290 */ /* 0x000fe4000fffe0ff */
[----:B------:R-:W-:-:S04]  /*13c0*/  USHF.L.U32 UR4, UR7, UR4, URZ ;  /* 0x0000000407047299 */ /* 0x000fc800080006ff */
[----:B------:R-:W-:Y:S02]  /*13d0*/  IMAD.U32 R2, RZ, RZ, UR5 ;  /* 0x00000005ff027e24 */ /* 0x000fe4000f8e00ff */
[----:B------:R-:W-:-:S07]  /*13e0*/  IMAD.U32 R0, RZ, RZ, UR4 ;  /* 0x00000004ff007e24 */ /* 0x000fce000f8e00ff */
.L_x_18:
[----:B------:R-:W1:Y:S01]  /*13f0*/  S2UR UR36, SR_CTAID.Z ;  /* 0x00000000002479c3 */ /* 0x000e620000002700 */
[----:B------:R-:W-:Y:S01]  /*1400*/  UISETP.GE.AND UP0, UPT, UR19, 0x1, UPT ;  /* 0x000000011300788c */ /* 0x000fe2000bf06270 */
[----:B------:R-:W-:-:S08]  /*1410*/  UMOV UR24, 0x55 ;  /* 0x0000005500187882 */ /* 0x000fd00000000000 */
[----:B------:R-:W-:Y:S05]  /*1420*/  BRA.U !UP0, `(.L_x_19) ;  /* 0x0000000108d07547 */ /* 0x000fea000b800000 */
[----:B------:R-:W2:Y:S01]  /*1430*/  LDCU.128 UR12, c[0x0][0xf10] ;  /* 0x0001e200ff0c77ac */ /* 0x000ea20008000c00 */
[----:B------:R-:W3:Y:S01]  /*1440*/  LDCU UR6, c[0x0][0x370] ;  /* 0x00006e00ff0677ac */ /* 0x000ee20008000800 */
[----:B------:R-:W4:Y:S01]  /*1450*/  LDCU UR7, c[0x0][0x374] ;  /* 0x00006e80ff0777ac */ /* 0x000f220008000800 */
[----:B------:R-:W1:Y:S01]  /*1460*/  LDCU UR21, c[0x0][0xf0c] ;  /* 0x0001e180ff1577ac */ /* 0x000e620008000800 */
[----:B------:R-:W1:Y:S01]  /*1470*/  LDCU UR22, c[0x0][0xf20] ;  /* 0x0001e400ff1677ac */ /* 0x000e620008000800 */
[----:B------:R-:W1:Y:S01]  /*1480*/  LDCU.64 UR8, c[0x0][0xf28] ;  /* 0x0001e500ff0877ac */ /* 0x000e620008000a00 */
[----:B--2---:R-:W-:Y:S02]  /*1490*/  UISETP.NE.AND UP3, UPT, UR14, 0x1, UPT ;  /* 0x000000010e00788c */ /* 0x004fe4000bf65270 */
[----:B----4-:R-:W-:Y:S02]  /*14a0*/  UIMAD.WIDE.U32 UR10, UR7, UR15, URZ ;  /* 0x0000000f070a72a5 */ /* 0x010fe4000f8e00ff */
[----:B---3--:R-:W-:-:S02]  /*14b0*/  UIMAD.WIDE.U32 UR16, UR6, UR12, URZ ;  /* 0x0000000c061072a5 */ /* 0x008fc4000f8e00ff */
[----:B-1----:R-:W-:Y:S02]  /*14c0*/  UISETP.NE.AND UP0, UPT, UR21, 0x1, UPT ;  /* 0x000000011500788c */ /* 0x002fe4000bf05270 */
[----:B------:R-:W-:Y:S01]  /*14d0*/  UIMAD.WIDE.U32 UR4, UR27, UR12, URZ ;  /* 0x0000000c1b0472a5 */ /* 0x000fe2000f8e00ff */
[----:B------:R-:W-:Y:S02]  /*14e0*/  UMOV UR10, UR11 ;  /* 0x0000000b000a7c82 */ /* 0x000fe40008000000 */
[----:B------:R-:W-:Y:S01]  /*14f0*/  UMOV UR16, UR17 ;  /* 0x0000001100107c82 */ /* 0x000fe20008000000 */
[----:B------:R-:W-:Y:S02]  /*1500*/  @UP3 USHF.R.U32.HI UR7, URZ, UR22, UR10 ;  /* 0x00000016ff073299 */ /* 0x000fe4000801160a */
[----:B------:R-:W-:Y:S02]  /*1510*/  UISETP.NE.AND UP2, UPT, UR19, 0x1, UPT ;  /* 0x000000011300788c */ /* 0x000fe4000bf45270 */
[----:B------:R-:W-:-:S02]  /*1520*/  USHF.R.U32.HI UR5, URZ, UR13, UR5 ;  /* 0x0000000dff057299 */ /* 0x000fc40008011605 */
[----:B------:R-:W-:Y:S02]  /*1530*/  @UP0 USHF.R.U32.HI UR6, URZ, UR13, UR16 ;  /* 0x0000000dff060299 */ /* 0x000fe40008011610 */
[----:B------:R-:W-:Y:S02]  /*1540*/  UIMAD.WIDE.U32 UR12, UR26, UR15, URZ ;  /* 0x0000000f1a0c72a5 */ /* 0x000fe4000f8e00ff */
[----:B------:R-:W-:Y:S02]  /*1550*/  UIMAD.WIDE.U32 UR10, UR7, UR8, URZ ;  /* 0x00000008070a72a5 */ /* 0x000fe4000f8e00ff */
[----:B------:R-:W-:Y:S02]  /*1560*/  UIMAD.WIDE.U32 UR16, UR6, UR8, URZ ;  /* 0x00000008061072a5 */ /* 0x000fe4000f8e00ff */
[----:B------:R-:W-:Y:S01]  /*1570*/  USEL UR5, UR27, UR5, !UP0 ;  /* 0x000000051b057287 */ /* 0x000fe2000c000000 */
[----:B------:R-:W-:Y:S02]  /*1580*/  UMOV UR4, UR13 ;  /* 0x0000000d00047c82 */ /* 0x000fe40008000000 */
[----:B------:R-:W-:Y:S01]  /*1590*/  UMOV UR10, UR11 ;  /* 0x0000000b000a7c82 */ /* 0x000fe20008000000 */
[----:B------:R-:W-:-:S02]  /*15a0*/  USHF.R.U32.HI UR4, URZ, UR22, UR4 ;  /* 0x00000016ff047299 */ /* 0x000fc40008011604 */
[----:B------:R-:W-:Y:S01]  /*15b0*/  @UP2 USHF.R.U32.HI UR7, URZ, UR9, UR10 ;  /* 0x00000009ff072299 */ /* 0x000fe2000801160a */
[----:B------:R-:W-:Y:S01]  /*15c0*/  UMOV UR16, UR17 ;  /* 0x0000001100107c82 */ /* 0x000fe20008000000 */
[----:B------:R-:W-:Y:S02]  /*15d0*/  USEL UR4, UR26, UR4, !UP3 ;  /* 0x000000041a047287 */ /* 0x000fe4000d800000 */
[----:B------:R-:W-:Y:S02]  /*15e0*/  @UP2 USHF.R.U32.HI UR6, URZ, UR9, UR16 ;  /* 0x00000009ff062299 */ /* 0x000fe40008011610 */
[----:B------:R-:W-:Y:S02]  /*15f0*/  UIMAD UR7, UR7, UR19, URZ ;  /* 0x00000013070772a4 */ /* 0x000fe4000f8e02ff */
[----:B------:R-:W-:Y:S02]  /*1600*/  UIMAD UR12, UR6, UR19, URZ ;  /* 0x00000013060c72a4 */ /* 0x000fe4000f8e02ff */
[----:B------:R-:W-:-:S02]  /*1610*/  UISETP.GE.AND UP0, UPT, UR4, UR7, UPT ;  /* 0x000000070400728c */ /* 0x000fc4000bf06270 */
[----:B------:R-:W-:Y:S02]  /*1620*/  UIMAD.WIDE.U32 UR10, UR4, UR8, URZ ;  /* 0x00000008040a72a5 */ /* 0x000fe4000f8e00ff */
[----:B------:R-:W-:Y:S02]  /*1630*/  UISETP.GE.OR UP0, UPT, UR5, UR12, UP0 ;  /* 0x0000000c0500728c */ /* 0x000fe40008706670 */
[----:B------:R-:W-:Y:S02]  /*1640*/  UIMAD.WIDE.U32 UR12, UR5, UR8, URZ ;  /* 0x00000008050c72a5 */ /* 0x000fe4000f8e00ff */
[----:B------:R-:W-:Y:S01]  /*1650*/  UIADD3 UR10, UPT, UPT, -UR4, URZ, URZ ;  /* 0x000000ff040a7290 */ /* 0x000fe2000fffe1ff */
[----:B------:R-:W-:Y:S01]  /*1660*/  UMOV UR8, UR11 ;  /* 0x0000000b00087c82 */ /* 0x000fe20008000000 */
[----:B------:R-:W-:Y:S02]  /*1670*/  UIADD3 UR11, UPT, UPT, -UR5, URZ, URZ ;  /* 0x000000ff050b7290 */ /* 0x000fe4000fffe1ff */
[----:B------:R-:W-:-:S03]  /*1680*/  USHF.R.U32.HI UR8, URZ, UR9, UR8 ;  /* 0x00000009ff087299 */ /* 0x000fc60008011608 */
[----:B------:R-:W-:Y:S01]  /*1690*/  @!UP0 UMOV UR7, UR13 ;  /* 0x0000000d00078c82 */ /* 0x000fe20008000000 */
[----:B------:R-:W-:Y:S02]  /*16a0*/  UIMAD UR26, UR14, UR10, UR26 ;  /* 0x0000000a0e1a72a4 */ /* 0x000fe4000f8e021a */
[----:B------:R-:W-:Y:S02]  /*16b0*/  USEL UR8, UR4, UR8, !UP2 ;  /* 0x0000000804087287 */ /* 0x000fe4000d000000 */
[----:B------:R-:W-:Y:S02]  /*16c0*/  @!UP0 USHF.R.U32.HI UR7, URZ, UR9, UR7 ;  /* 0x00000009ff078299 */ /* 0x000fe40008011607 */
[----:B------:R-:W-:Y:S02]  /*16d0*/  UIADD3 UR9, UPT, UPT, -UR8, URZ, URZ ;  /* 0x000000ff08097290 */ /* 0x000fe4000fffe1ff */
[----:B------:R-:W-:Y:S02]  /*16e0*/  @!UP0 USEL UR7, UR5, UR7, !UP2 ;  /* 0x0000000705078287 */ /* 0x000fe4000d000000 */
[----:B------:R-:W-:-:S02]  /*16f0*/  UIMAD UR9, UR19, UR9, UR4 ;  /* 0x00000009130972a4 */ /* 0x000fc4000f8e0204 */
[----:B------:R-:W-:Y:S02]  /*1700*/  @!UP0 UIADD3 UR8, UPT, UPT, UR8, -UR7, URZ ;  /* 0x8000000708088290 */ /* 0x000fe4000fffe0ff */
[----:B------:R-:W-:Y:S02]  /*1710*/  @!UP0 UIMAD UR6, UR9, UR6, UR7 ;  /* 0x00000006090682a4 */ /* 0x000fe4000f8e0207 */
[----:B------:R-:W-:Y:S02]  /*1720*/  @!UP0 UIMAD UR4, UR8, UR19, UR5 ;  /* 0x00000013080482a4 */ /* 0x000fe4000f8e0205 */
[----:B------:R-:W-:Y:S02]  /*1730*/  UIMAD UR27, UR21, UR11, UR27 ;  /* 0x0000000b151b72a4 */ /* 0x000fe4000f8e021b */
[----:B------:R-:W-:Y:S01]  /*1740*/  UIMAD UR26, UR4, UR14, UR26 ;  /* 0x0000000e041a72a4 */ /* 0x000fe2000f8e021a */
[----:B------:R-:W-:Y:S02]  /*1750*/  @!UP0 UMOV UR5, UR6 ;  /* 0x0000000600058c82 */ /* 0x000fe40008000000 */
[----:B------:R-:W-:-:S12]  /*1760*/  UIMAD UR27, UR5, UR21, UR27 ;  /* 0x00000015051b72a4 */ /* 0x000fd8000f8e021b */
.L_x_19:
[----:B------:R-:W-:Y:S02]  /*1770*/  UISETP.NE.AND UP2, UPT, UR23, 0x1, UPT ;  /* 0x000000011700788c */ /* 0x000fe4000bf45270 */
[----:B------:R-:W-:Y:S02]  /*1780*/  ULOP3.LUT UR46, UR46, 0x380, URZ, 0xc0, !UPT ;  /* 0x000003802e2e7892 */ /* 0x000fe4000f8ec0ff */
[----:B------:R-:W-:Y:S02]  /*1790*/  ULOP3.LUT UR37, UR37, 0xffff, URZ, 0xc0, !UPT ;  /* 0x0000ffff25257892 */ /* 0x000fe4000f8ec0ff */
[----:B------:R-:W-:Y:S02]  /*17a0*/  UISETP.NE.AND UP0, UPT, UR18, 0x2, UPT ;  /* 0x000000021200788c */ /* 0x000fe4000bf05270 */
[----:B------:R-:W-:Y:S02]  /*17b0*/  ULOP3.LUT UR64, UR63, 0x1, URZ, 0xc0, !UPT ;  /* 0x000000013f407892 */ /* 0x000fe4000f8ec0ff */
[----:B------:R-:W-:-:S02]  /*17c0*/  ULOP3.LUT UR60, UR60, 0x3, URZ, 0xc0, !UPT ;  /* 0x000000033c3c7892 */ /* 0x000fc4000f8ec0ff */
[----:B------:R-:W-:Y:S02]  /*17d0*/  ULOP3.LUT UR43, UR43, 0xc00, URZ, 0xc0, !UPT ;  /* 0x00000c002b2b7892 */ /* 0x000fe4000f8ec0ff */
[----:B------:R-:W-:Y:S02]  /*17e0*/  ULOP3.LUT UR10, UR20, 0xc0, URZ, 0xc0, !UPT ;  /* 0x000000c0140a7892 */ /* 0x000fe4000f8ec0ff */
[----:B------:R-:W-:Y:S02]  /*17f0*/  USHF.R.U32.HI UR50, URZ, 0x9, UR46 ;  /* 0x00000009ff327899 */ /* 0x000fe4000801162e */
[----:B------:R-:W-:Y:S01]  /*1800*/  USHF.L.U32 UR37, UR24, UR37, URZ ;  /* 0x0000002518257299 */ /* 0x000fe200080006ff */
[----:B------:R-:W-:Y:S11]  /*1810*/  BRA.U UP2, `(.L_x_20) ;  /* 0x0000000102407547 */ /* 0x000ff6000b800000 */
[----:B------:R-:W2:Y:S01]  /*1820*/  LDCU.128 UR12, c[0x0][0xf10] ;  /* 0x0001e200ff0c77ac */ /* 0x000ea20008000c00 */
[----:B------:R-:W3:Y:S01]  /*1830*/  LDCU UR8, c[0x0][0xf0c] ;  /* 0x0001e180ff0877ac */ /* 0x000ee20008000800 */
[----:B------:R-:W4:Y:S01]  /*1840*/  LDCU UR9, c[0x0][0xf20] ;  /* 0x0001e400ff0977ac */ /* 0x000f220008000800 */
[----:B--2---:R-:W-:Y:S02]  /*1850*/  UIMAD.WIDE.U32 UR4, UR27, UR12, URZ ;  /* 0x0000000c1b0472a5 */ /* 0x004fe4000f8e00ff */
[----:B------:R-:W-:Y:S02]  /*1860*/  UIMAD.WIDE.U32 UR6, UR26, UR15, URZ ;  /* 0x0000000f1a0672a5 */ /* 0x000fe4000f8e00ff */
[----:B---3--:R-:W-:Y:S02]  /*1870*/  UISETP.NE.AND UP2, UPT, UR8, 0x1, UPT ;  /* 0x000000010800788c */ /* 0x008fe4000bf45270 */
[----:B------:R-:W-:-:S03]  /*1880*/  USHF.R.U32.HI UR5, URZ, UR13, UR5 ;  /* 0x0000000dff057299 */ /* 0x000fc60008011605 */
[----:B------:R-:W-:Y:S01]  /*1890*/  UMOV UR4, UR7 ;  /* 0x0000000700047c82 */ /* 0x000fe20008000000 */
[----:B------:R-:W-:Y:S02]  /*18a0*/  USEL UR5, UR27, UR5, !UP2 ;  /* 0x000000051b057287 */ /* 0x000fe4000d000000 */
[----:B------:R-:W-:Y:S02]  /*18b0*/  UISETP.NE.AND UP2, UPT, UR14, 0x1, UPT ;  /* 0x000000010e00788c */ /* 0x000fe4000bf45270 */
[----:B----4-:R-:W-:-:S04]  /*18c0*/  USHF.R.U32.HI UR4, URZ, UR9, UR4 ;  /* 0x00000009ff047299 */ /* 0x010fc80008011604 */
[----:B------:R-:W-:-:S04]  /*18d0*/  USEL UR4, UR26, UR4, !UP2 ;  /* 0x000000041a047287 */ /* 0x000fc8000d000000 */
[----:B------:R-:W-:Y:S02]  /*18e0*/  UIADD3 UR6, UPT, UPT, UR5, -UR4, URZ ;  /* 0x8000000405067290 */ /* 0x000fe4000fffe0ff */
[----:B------:R-:W-:Y:S02]  /*18f0*/  UIADD3 UR4, UPT, UPT, -UR5, UR4, URZ ;  /* 0x0000000405047290 */ /* 0x000fe4000fffe1ff */
[----:B------:R-:W-:Y:S02]  /*1900*/  UIMAD UR26, UR6, UR14, UR26 ;  /* 0x0000000e061a72a4 */ /* 0x000fe4000f8e021a */
[----:B------:R-:W-:-:S12]  /*1910*/  UIMAD UR27, UR4, UR8, UR27 ;  /* 0x00000008041b72a4 */ /* 0x000fd8000f8e021b */
.L_x_20:
[----:B------:R-:W-:Y:S05]  /*1920*/  BRA.U !UP6, `(.L_x_21) ;  /* 0x000000010e0c7547 */ /* 0x000fea000b800000 */
[----:B------:R-:W-:Y:S01]  /*1930*/  UCGABAR_WAIT ;  /* 0x0000000000007dc7 */ /* 0x000fe20008000000 */
[----:B------:R-:W-:Y:S01]  /*1940*/  CCTL.IVALL ;  /* 0x00000000ff00798f */ /* 0x000fe20002000000 */
[----:B------:R-:W-:Y:S05]  /*1950*/  BRA `(.L_x_22) ;  /* 0x0000000000047947 */ /* 0x000fea0003800000 */
.L_x_21:
[----:B------:R-:W-:Y:S06]  /*1960*/  BAR.SYNC.DEFER_BLOCKING 0x0 ;  /* 0x0000000000007b1d */ /* 0x000fec0000010000 */
.L_x_22:
[----:B------:R-:W-:Y:S05]  /*1970*/  BRA.U UP0, `(.L_x_23) ;  /* 0x0000001900607547 */ /* 0x000fea000b800000 */
[----:B------:R-:W2:Y:S01]  /*1980*/  LDCU UR6, c[0x0][0x38c] ;  /* 0x00007180ff0677ac */ /* 0x000ea20008000800 */
[----:B------:R-:W-:Y:S01]  /*1990*/  PLOP3.LUT P2, PT, PT, PT, UP4, 0x80, 0x8 ;  /* 0x000000000008781c */ /* 0x000fe20003f4f048 */
[----:B------:R-:W-:Y:S01]  /*19a0*/  IMAD.MOV.U32 R12, RZ, RZ, 0x1 ;  /* 0x00000001ff0c7424 */ /* 0x000fe200078e00ff */
[----:B------:R-:W-:Y:S02]  /*19b0*/  ISETP.NE.AND P3, PT, R3, RZ, P4 ;  /* 0x000000ff0300720c */ /* 0x000fe40002765270 */
[----:B------:R-:W-:Y:S02]  /*19c0*/  CS2R R10, SRZ ;  /* 0x00000000000a7805 */ /* 0x000fe4000001ff00 */
[----:B------:R-:W-:Y:S01]  /*19d0*/  PLOP3.LUT P2, PT, P2, PT, PT, 0x8, 0x80 ;  /* 0x000000000080781c */ /* 0x000fe2000174e170 */
[----:B------:R-:W-:Y:S01]  /*19e0*/  IMAD.MOV.U32 R9, RZ, RZ, RZ ;  /* 0x000000ffff097224 */ /* 0x000fe200078e00ff */
[----:B------:R-:W3:Y:S01]  /*19f0*/  LDCU UR56, c[0x0][0x370] ;  /* 0x00006e00ff3877ac */ /* 0x000ee20008000800 */
[----:B------:R-:W-:Y:S01]  /*1a00*/  IMAD.MOV.U32 R8, RZ, RZ, 0x1 ;  /* 0x00000001ff087424 */ /* 0x000fe200078e00ff */
[----:B------:R-:W4:Y:S01]  /*1a10*/  LDCU.64 UR44, c[0x0][0x348] ;  /* 0x00006900ff2c77ac */ /* 0x000f220008000a00 */
[----:B------:R-:W-:Y:S01]  /*1a20*/  ULEA UR60, UR64, UR60, 0x2 ;  /* 0x0000003c403c7291 */ /* 0x000fe2000f8e10ff */
[----:B------:R-:W1:Y:S01]  /*1a30*/  LDCU UR54, c[0x0][0x374] ;  /* 0x00006e80ff3677ac */ /* 0x000e620008000800 */
[----:B--2---:R-:W-:-:S02]  /*1a40*/  UIADD3 UR5, UPT, UPT, UR6, 0xff, URZ ;  /* 0x000000ff06057890 */ /* 0x004fc4000fffe0ff */
[----:B------:R-:W-:Y:S02]  /*1a50*/  UIADD3 UR62, UPT, UPT, UR6, 0x1fe, URZ ;  /* 0x000001fe063e7890 */ /* 0x000fe4000fffe0ff */
[----:B------:R-:W-:Y:S01]  /*1a60*/  USHF.R.S32.HI UR4, URZ, 0x1f, UR5 ;  /* 0x0000001fff047899 */ /* 0x000fe20008011405 */
[----:B------:R-:W-:-:S03]  /*1a70*/  UMOV UR15, URZ ;  /* 0x000000ff000f7c82 */ /* 0x000fc60008000000 */
[----:B------:R-:W-:Y:S02]  /*1a80*/  ULEA.HI UR4, UR4, UR5, URZ, 0x8 ;  /* 0x0000000504047291 */ /* 0x000fe4000f8f40ff */
[----:B------:R-:W-:Y:S02]  /*1a90*/  UIADD3 UR5, UPT, UPT, UR6, -0x1, URZ ;  /* 0xffffffff06057890 */ /* 0x000fe4000fffe0ff */
[----:B------:R-:W-:Y:S02]  /*1aa0*/  USHF.R.S32.HI UR58, URZ, 0x8, UR4 ;  /* 0x00000008ff3a7899 */ /* 0x000fe40008011404 */
[----:B------:R-:W-:Y:S02]  /*1ab0*/  UISETP.GE.U32.AND UP1, UPT, UR5, -0x1ff, UPT ;  /* 0xfffffe010500788c */ /* 0x000fe4000bf26070 */
[----:B------:R-:W-:-:S04]  /*1ac0*/  UISETP.LT.U32.AND UP0, UPT, UR58, 0x9, UPT ;  /* 0x000000093a00788c */ /* 0x000fc8000bf01070 */
[----:B------:R-:W-:Y:S02]  /*1ad0*/  USEL UR57, UR58, 0x9, UP0 ;  /* 0x000000093a397887 */ /* 0x000fe40008000000 */
[----:B------:R-:W-:Y:S02]  /*1ae0*/  UISETP.NE.AND UP0, UPT, UR18, URZ, UPT ;  /* 0x000000ff1200728c */ /* 0x000fe4000bf05270 */
[----:B------:R-:W-:Y:S02]  /*1af0*/  UIADD3 UR4, UPT, UPT, UR57, -0x1, URZ ;  /* 0xffffffff39047890 */ /* 0x000fe4000fffe0ff */
[----:B------:R-:W-:Y:S02]  /*1b00*/  @UP1 UIADD3 UR4, UPT, UPT, UR57, URZ, URZ ;  /* 0x000000ff39041290 */ /* 0x000fe4000fffe0ff */
[----:B------:R-:W-:Y:S02]  /*1b10*/  USEL UR47, UR47, 0x2, UP0 ;  /* 0x000000022f2f7887 */ /* 0x000fe40008000000 */
[----:B------:R-:W-:-:S02]  /*1b20*/  UIADD3 UR61, UPT, UPT, UR58, -UR57, URZ ;  /* 0x800000393a3d7290 */ /* 0x000fc4000fffe0ff */
[----:B------:R-:W-:Y:S02]  /*1b30*/  UIADD3 UR51, UPT, UPT, UR4, 0x1, URZ ;  /* 0x0000000104337890 */ /* 0x000fe4000fffe0ff */
[----:B-1-34-:R-:W-:-:S12]  /*1b40*/  UIADD3 UR59, UPT, UPT, -UR4, URZ, URZ ;  /* 0x000000ff043b7290 */ /* 0x01afd8000fffe1ff */
.L_x_47:
[----:B------:R-:W-:Y:S01]  /*1b50*/  UISETP.NE.AND UP0, UPT, UR55, URZ, UPT ;  /* 0x000000ff3700728c */ /* 0x000fe2000bf05270 */
[----:B-1----:R-:W1:Y:S08]  /*1b60*/  S2UR UR55, SR_CgaCtaId ;  /* 0x00000000003779c3 */ /* 0x002e700000008800 */
[----:B---3--:R-:W-:Y:S05]  /*1b70*/  BRA.U UP0, `(.L_x_24) ;  /* 0x0000000100347547 */ /* 0x008fea000b800000 */
[----:B------:R-:W2:Y:S01]  /*1b80*/  S2R R0, SR_CgaCtaId ;  /* 0x0000000000007919 */ /* 0x000ea20000008800 */
[----:B------:R-:W-:Y:S02]  /*1b90*/  MOV R3, 0x400 ;  /* 0x0000040000037802 */ /* 0x000fe40000000f00 */
[----:B------:R-:W-:Y:S02]  /*1ba0*/  SHF.L.U32 R2, R8, 0x1f, RZ ;  /* 0x0000001f08027819 */ /* 0x000fe400000006ff */
[----:B--2---:R-:W-:-:S05]  /*1bb0*/  LEA R0, R0, R3, 0x18 ;  /* 0x0000000300007211 */ /* 0x004fca00078ec0ff */
[----:B------:R-:W-:-:S04]  /*1bc0*/  IMAD R3, R9, 0x8, R0 ;  /* 0x0000000809037824 */ /* 0x000fc800078e0200 */
[----:B------:R-:W2:Y:S02]  /*1bd0*/  SYNCS.PHASECHK.TRANS64.TRYWAIT P0, [R3+URZ+0x120], R2 ;  /* 0x00012002030075a7 */ /* 0x000ea400080011ff */
[----:B--2---:R-:W-:Y:S05]  /*1be0*/  @!P0 BRA `(.L_x_25) ;  /* 0x0000007400a88947 */ /* 0x004fea0003800000 */
.L_x_143:
[----:B------:R-:W-:Y:S01]  /*1bf0*/  VIADD R9, R9, 0x1 ;  /* 0x0000000109097836 */ /* 0x000fe20000000000 */
[----:B------:R2:W-:Y:S04]  /*1c00*/  SYNCS.ARRIVE.TRANS64.A1T0 RZ, [R3+URZ+0x110], RZ ;  /* 0x000110ff03ff79a7 */ /* 0x0005e800081000ff */
[----:B------:R-:W-:-:S04]  /*1c10*/  ISETP.NE.AND P0, PT, R9, 0x2, PT ;  /* 0x000000020900780c */ /* 0x000fc80003f05270 */
[----:B------:R-:W-:Y:S02]  /*1c20*/  SEL R9, R9, RZ, P0 ;  /* 0x000000ff09097207 */ /* 0x000fe40000000000 */
[----:B--2---:R-:W-:-:S04]  /*1c30*/  SEL R3, RZ, 0x1, P0 ;  /* 0x00000001ff037807 */ /* 0x004fc80000000000 */
[----:B------:R-:W-:Y:S02]  /*1c40*/  LOP3.LUT R8, R8, R3, RZ, 0x3c, !PT ;  /* 0x0000000308087212 */ /* 0x000fe400078e3cff */
.L_x_24:
[----:B------:R-:W-:Y:S01]  /*1c50*/  UMOV UR5, 0x400 ;  /* 0x0000040000057882 */ /* 0x000fe20000000000 */
[----:B------:R-:W-:Y:S01]  /*1c60*/  SHF.L.U32 R0, R12, 0x1f, RZ ;  /* 0x0000001f0c007819 */ /* 0x000fe200000006ff */
[----:B-1----:R-:W-:Y:S02]  /*1c70*/  ULEA UR5, UR55, UR5, 0x18 ;  /* 0x0000000537057291 */ /* 0x002fe4000f8ec0ff */
[----:B------:R-:W-:Y:S02]  /*1c80*/  UISETP.GE.U32.AND UP0, UPT, UR62, 0x1ff, UPT ;  /* 0x000001ff3e00788c */ /* 0x000fe4000bf06070 */
[----:B------:R-:W-:Y:S02]  /*1c90*/  ULEA UR4, UR15, UR5, 0x3 ;  /* 0x000000050f047291 */ /* 0x000fe4000f8e18ff */
[----:B------:R-:W-:Y:S01]  /*1ca0*/  ULEA.HI UR12, UR26, UR26, URZ, 0x1 ;  /* 0x0000001a1a0c7291 */ /* 0x000fe2000f8f08ff */
[----:B------:R-:W-:-:S03]  /*1cb0*/  UMOV UR14, URZ ;  /* 0x000000ff000e7c82 */ /* 0x000fc60008000000 */
[----:B------:R-:W-:-:S03]  /*1cc0*/  USHF.R.S32.HI UR12, URZ, 0x1, UR12 ;  /* 0x00000001ff0c7899 */ /* 0x000fc6000801140c */
[----:B------:R1:W2:Y:S01]  /*1cd0*/  SYNCS.PHASECHK.TRANS64.TRYWAIT P1, [UR4+0x48], R0 ;  /* 0x00004800ff0075a7 */ /* 0x0002a20008021104 */
[----:B------:R-:W-:Y:S02]  /*1ce0*/  ULEA.HI UR4, UR27, UR27, URZ, 0x1 ;  /* 0x0000001b1b047291 */ /* 0x000fe4000f8f08ff */
[----:B------:R-:W-:Y:S02]  /*1cf0*/  ULEA UR27, UR26, UR60, 0x3 ;  /* 0x0000003c1a1b7291 */ /* 0x000fe4000f8e18ff */
[----:B------:R-:W-:Y:S02]  /*1d00*/  USHF.L.U32 UR35, UR4, 0x7, URZ ;  /* 0x0000000704237899 */ /* 0x000fe400080006ff */
[----:B------:R-:W-:Y:S02]  /*1d10*/  ULOP3.LUT UR20, UR4, 0xfffffffe, URZ, 0xc0, !UPT ;  /* 0xfffffffe04147892 */ /* 0x000fe4000f8ec0ff */
[----:B------:R-:W-:Y:S02]  /*1d20*/  ULOP3.LUT UR35, UR35, 0xffffff00, URZ, 0xc0, !UPT ;  /* 0xffffff0023237892 */ /* 0x000fe4000f8ec0ff */
[----:B------:R-:W-:-:S02]  /*1d30*/  USHF.L.U32 UR27, UR27, 0x3, URZ ;  /* 0x000000031b1b7899 */ /* 0x000fc400080006ff */
[----:B------:R-:W-:Y:S02]  /*1d40*/  ULOP3.LUT UR20, UR20, 0x1, UR63, 0xf8, !UPT ;  /* 0x0000000114147892 */ /* 0x000fe4000f8ef83f */
[----:B------:R-:W-:Y:S01]  /*1d50*/  ULEA UR35, UR64, UR35, 0x7 ;  /* 0x0000002340237291 */ /* 0x000fe2000f8e38ff */
[----:B------:R-:W-:Y:S11]  /*1d60*/  BRA.U !UP0, `(.L_x_26) ;  /* 0x0000000508287547 */ /* 0x000ff6000b800000 */
[----:B------:R-:W-:Y:S01]  /*1d70*/  UMOV UR29, UR59 ;  /* 0x0000003b001d7c82 */ /* 0x000fe20008000000 */
[----:B------:R-:W-:Y:S01]  /*1d80*/  UMOV UR4, UR15 ;  /* 0x0000000f00047c82 */ /* 0x000fe20008000000 */
[----:B------:R-:W-:Y:S01]  /*1d90*/  UMOV UR19, URZ ;  /* 0x000000ff00137c82 */ /* 0x000fe20008000000 */
[----:B------:R-:W-:Y:S01]  /*1da0*/  UMOV UR11, UR50 ;  /* 0x00000032000b7c82 */ /* 0x000fe20008000000 */
[----:B------:R-:W-:-:S05]  /*1db0*/  UMOV UR34, URZ ;  /* 0x000000ff00227c82 */ /* 0x000fca0008000000 */
.L_x_34:
[----:B------:R-:W-:Y:S01]  /*1dc0*/  ULEA UR6, UR4, UR5, 0x3 ;  /* 0x0000000504067291 */ /* 0x000fe2000f8e18ff */
[----:B--2---:R-:W-:Y:S01]  /*1dd0*/  @P4 MOV R2, 0xb000 ;  /* 0x0000b00000024802 */ /* 0x004fe20000000f00 */
[----:B--23--:R-:W-:Y:S10]  /*1de0*/  @P1 BRA `(.L_x_27) ;  /* 0x00000000000c1947 */ /* 0x00cff40003800000 */
[----:B------:R-:W-:-:S04]  /*1df0*/  SHF.L.U32 R3, R12, 0x1f, RZ ;  /* 0x0000001f0c037819 */ /* 0x000fc800000006ff */
[----:B------:R-:W2:Y:S02]  /*1e00*/  SYNCS.PHASECHK.TRANS64.TRYWAIT P0, [UR6+0x48], R3 ;  /* 0x00004803ff0075a7 */ /* 0x000ea40008001106 */
[----:B--2---:R-:W-:Y:S05]  /*1e10*/  @!P0 BRA `(.L_x_28) ;  /* 0x0000007400308947 */ /* 0x004fea0003800000 */
.L_x_27:
[----:B------:R2:W-:Y:S01]  /*1e20*/  @P4 SYNCS.ARRIVE.TRANS64 RZ, [UR6], R2 ;  /* 0x00000002ffff49a7 */ /* 0x0005e20008000006 */
[----:B------:R-:W-:Y:S02]  /*1e30*/  ULOP3.LUT UR7, UR47, 0x2, URZ, 0xfc, !UPT ;  /* 0x000000022f077892 */ /* 0x000fe4000f8efcff */
[----:B------:R-:W-:Y:S02]  /*1e40*/  UIADD3 UR29, UPT, UPT, UR29, 0x1, URZ ;  /* 0x000000011d1d7890 */ /* 0x000fe4000fffe0ff */
[----:B------:R-:W-:Y:S02]  /*1e50*/  UISETP.NE.AND UP0, UPT, UR7, 0x2, UPT ;  /* 0x000000020700788c */ /* 0x000fe4000bf05270 */
[----:B------:R-:W-:-:S07]  /*1e60*/  UISETP.NE.AND UP4, UPT, UR29, 0x1, UPT ;  /* 0x000000011d00788c */ /* 0x000fce000bf85270 */
[----:B------:R-:W-:Y:S05]  /*1e70*/  BRA.U UP0, `(.L_x_29) ;  /* 0x0000000100047547 */ /* 0x000fea000b800000 */
[----:B------:R-:W-:Y:S05]  /*1e80*/  BPT.TRAP 0x1 ;  /* 0x000000040000795c */ /* 0x000fea0000300000 */
.L_x_29:
[----:B------:R-:W-:Y:S04]  /*1e90*/  BSSY.RECONVERGENT B0, `(.L_x_30) ;  /* 0x0000003000007945 */ /* 0x000fe80003800200 */
[----:B------:R-:W-:Y:S05]  /*1ea0*/  @!P3 BRA `(.L_x_31) ;  /* 0x000000000004b947 */ /* 0x000fea0003800000 */
[----:B------:R-:W-:Y:S05]  /*1eb0*/  BPT.TRAP 0x1 ;  /* 0x000000040000795c */ /* 0x000fea0000300000 */
.L_x_31:
[----:B------:R-:W-:Y:S05]  /*1ec0*/  BSYNC.RECONVERGENT B0 ;  /* 0x0000000000007941 */ /* 0x000fea0003800200 */
.L_x_30:
[----:B------:R-:W-:Y:S01]  /*1ed0*/  UIADD3 UR7, UPT, UPT, UR4, 0x1, URZ ;  /* 0x0000000104077890 */ /* 0x000fe2000fffe0ff */
[----:B------:R-:W-:Y:S01]  /*1ee0*/  BSSY.RECONVERGENT B0, `(.L_x_32) ;  /* 0x000002c000007945 */ /* 0x000fe20003800200 */
[----:B------:R-:W-:Y:S02]  /*1ef0*/  ELECT P0, URZ, PT ;  /* 0x0000000000ff782f */ /* 0x000fe40003800000 */
[----:B------:R-:W-:-:S04]  /*1f00*/  UISETP.NE.AND UP0, UPT, UR7, 0x9, UPT ;  /* 0x000000090700788c */ /* 0x000fc8000bf05270 */
[----:B------:R-:W-:Y:S02]  /*1f10*/  USEL UR8, URZ, 0x1, UP0 ;  /* 0x00000001ff087887 */ /* 0x000fe40008000000 */
[----:B------:R-:W-:-:S04]  /*1f20*/  USEL UR15, UR7, URZ, UP0 ;  /* 0x000000ff070f7287 */ /* 0x000fc80008000000 */
[----:B------:R-:W-:Y:S01]  /*1f30*/  ULEA UR7, UR15, UR5, 0x3 ;  /* 0x000000050f077291 */ /* 0x000fe2000f8e18ff */
[----:B------:R-:W-:-:S04]  /*1f40*/  LOP3.LUT R12, R12, UR8, RZ, 0x3c, !PT ;  /* 0x000000080c0c7c12 */ /* 0x000fc8000f8e3cff */
[----:B-1----:R-:W-:-:S04]  /*1f50*/  SHF.L.U32 R0, R12, 0x1f, RZ ;  /* 0x0000001f0c007819 */ /* 0x002fc800000006ff */
[----:B------:R1:W3:Y:S01]  /*1f60*/  SYNCS.PHASECHK.TRANS64.TRYWAIT P1, [UR7+0x48], R0 ;  /* 0x00004800ff0075a7 */ /* 0x0002e20008021107 */
[----:B------:R-:W-:Y:S05]  /*1f70*/  @!P0 BRA `(.L_x_33) ;  /* 0x0000000000888947 */ /* 0x000fea0003800000 */
[----:B------:R-:W-:Y:S02]  /*1f80*/  USHF.L.U32 UR16, UR4, 0xa, URZ ;  /* 0x0000000a04107899 */ /* 0x000fe400080006ff */
[----:B------:R-:W-:Y:S02]  /*1f90*/  ULEA UR32, UR4, UR5, 0xe ;  /* 0x0000000504207291 */ /* 0x000fe4000f8e70ff */
[----:B------:R-:W-:Y:S02]  /*1fa0*/  UIADD3 UR40, UP3, UPT, UR44, 0x80, URZ ;  /* 0x000000802c287890 */ /* 0x000fe4000ff7e0ff */
[----:B------:R-:W-:Y:S02]  /*1fb0*/  ULEA UR24, UR4, UR43, 0xc ;  /* 0x0000002b04187291 */ /* 0x000fe4000f8e60ff */
[----:B------:R-:W-:Y:S02]  /*1fc0*/  UIADD3 UR38, UP2, UPT, UR44, 0x180, URZ ;  /* 0x000001802c267890 */ /* 0x000fe4000ff5e0ff */
[----:B------:R-:W-:-:S02]  /*1fd0*/  UIADD3 UR30, UP1, UPT, UR44, 0x280, URZ ;  /* 0x000002802c1e7890 */ /* 0x000fc4000ff3e0ff */
[----:B------:R-:W-:Y:S02]  /*1fe0*/  UIADD3 UR22, UP0, UPT, UR44, 0x380, URZ ;  /* 0x000003802c167890 */ /* 0x000fe4000ff1e0ff */
[----:B------:R-:W-:Y:S02]  /*1ff0*/  ULOP3.LUT UR8, UR16, UR46, URZ, 0xfc, !UPT ;  /* 0x0000002e10087292 */ /* 0x000fe4000f8efcff */
[----:B------:R-:W-:Y:S02]  /*2000*/  ULOP3.LUT UR33, UR6, 0xfefffff8, URZ, 0xc0, !UPT ;  /* 0xfefffff806217892 */ /* 0x000fe4000f8ec0ff */
[----:B------:R-:W-:Y:S02]  /*2010*/  UIADD3.X UR41, UPT, UPT, URZ, UR45, URZ, UP3, !UPT ;  /* 0x0000002dff297290 */ /* 0x000fe40009ffe4ff */
[----:B------:R-:W-:Y:S02]  /*2020*/  UIADD3 UR32, UPT, UPT, UR32, 0x6400, URZ ;  /* 0x0000640020207890 */ /* 0x000fe4000fffe0ff */
[----:B------:R-:W-:-:S02]  /*2030*/  UIADD3.X UR39, UPT, UPT, URZ, UR45, URZ, UP2, !UPT ;  /* 0x0000002dff277290 */ /* 0x000fc400097fe4ff */
[----:B------:R-:W-:Y:S02]  /*2040*/  UIADD3 UR24, UPT, UPT, UR5, 0x2a400, UR24 ;  /* 0x0002a40005187890 */ /* 0x000fe4000fffe018 */
[----:B------:R-:W-:Y:S02]  /*2050*/  UPRMT UR7, URZ, 0x5410, UR37 ;  /* 0x00005410ff077896 */ /* 0x000fe40008000025 */
[----:B------:R-:W-:Y:S02]  /*2060*/  UIADD3.X UR31, UPT, UPT, URZ, UR45, URZ, UP1, !UPT ;  /* 0x0000002dff1f7290 */ /* 0x000fe40008ffe4ff */
[----:B------:R-:W-:Y:S02]  /*2070*/  UIADD3 UR16, UPT, UPT, UR5, 0x33400, UR16 ;  /* 0x0003340005107890 */ /* 0x000fe4000fffe010 */
[----:B------:R-:W-:Y:S02]  /*2080*/  UIADD3.X UR23, UPT, UPT, URZ, UR45, URZ, UP0, !UPT ;  /* 0x0000002dff177290 */ /* 0x000fe400087fe4ff */
[----:B------:R-:W-:Y:S01]  /*2090*/  UIADD3 UR8, UPT, UPT, UR5, 0x35800, UR8 ;  /* 0x0003580005087890 */ /* 0x000fe2000fffe008 */
[----:B------:R-:W-:Y:S01]  /*20a0*/  UMOV UR48, 0x0 ;  /* 0x0000000000307882 */ /* 0x000fe20000000000 */
[----:B------:R-:W-:Y:S01]  /*20b0*/  UMOV UR49, 0x10000000 ;  /* 0x1000000000317882 */ /* 0x000fe20000000000 */
[----:B------:R-:W-:Y:S01]  /*20c0*/  UMOV UR26, UR34 ;  /* 0x00000022001a7c82 */ /* 0x000fe20008000000 */
[----:B------:R-:W-:Y:S01]  /*20d0*/  UMOV UR28, UR36 ;  /* 0x00000024001c7c82 */ /* 0x000fe20008000000 */
[----:B------:R-:W-:Y:S01]  /*20e0*/  UMOV UR25, UR33 ;  /* 0x0000002100197c82 */ /* 0x000fe20008000000 */
[----:B------:R-:W-:Y:S01]  /*20f0*/  UMOV UR18, URZ ;  /* 0x000000ff00127c82 */ /* 0x000fe20008000000 */
[----:B------:R-:W-:Y:S01]  /*2100*/  UMOV UR21, UR36 ;  /* 0x0000002400157c82 */ /* 0x000fe20008000000 */
[----:B------:R-:W-:Y:S01]  /*2110*/  UMOV UR17, UR33 ;  /* 0x0000002100117c82 */ /* 0x000fe20008000000 */
[----:B------:R4:W-:Y:S01]  /*2120*/  UTMALDG.3D.2CTA [UR32], [UR40], desc[UR48] ;  /* 0x00003020280075b4 */ /* 0x0009e20008211000 */
[----:B------:R-:W-:Y:S01]  /*2130*/  UMOV UR14, 0xff0000 ;  /* 0x00ff0000000e7882 */ /* 0x000fe20000000000 */
[----:B------:R-:W-:Y:S01]  /*2140*/  UMOV UR13, UR36 ;  /* 0x00000024000d7c82 */ /* 0x000fe20008000000 */
[----:B------:R-:W-:Y:S01]  /*2150*/  UMOV UR9, UR33 ;  /* 0x0000002100097c82 */ /* 0x000fe20008000000 */
[----:B------:R4:W-:Y:S01]  /*2160*/  UTMALDG.3D.MULTICAST.2CTA [UR24], [UR38], UR7, desc[UR48] ;  /* 0x00003018260073b4 */ /* 0x0009e20008211807 */
[----:B------:R4:W-:Y:S01]  /*2170*/  UTMALDG.4D.2CTA [UR16], [UR30], desc[UR48] ;  /* 0x000030101e0075b4 */ /* 0x0009e20008219000 */
[----:B------:R4:W-:Y:S02]  /*2180*/  UTMALDG.4D.MULTICAST.2CTA [UR8], [UR22], UR14, desc[UR48] ;  /* 0x00003008160073b4 */ /* 0x0009e4000821980e */
[----:B----4-:R-:W-:Y:S01]  /*2190*/  NOP ;  /* 0x0000000000007918 */ /* 0x010fe20000000000 */
.L_x_33:
[----:B------:R-:W-:Y:S05]  /*21a0*/  BSYNC.RECONVERGENT B0 ;  /* 0x0000000000007941 */ /* 0x000fea0003800200 */
.L_x_32:
[----:B------:R-:W-:Y:S02]  /*21b0*/  UIADD3 UR34, UPT, UPT, UR34, 0x100, URZ ;  /* 0x0000010022227890 */ /* 0x000fe4000fffe0ff */
[----:B------:R-:W-:Y:S02]  /*21c0*/  UIADD3 UR11, UPT, UPT, UR11, 0x2, URZ ;  /* 0x000000020b0b7890 */ /* 0x000fe4000fffe0ff */
[----:B------:R-:W-:Y:S01]  /*21d0*/  UIADD3 UR19, UPT, UPT, UR19, 0x2, URZ ;  /* 0x0000000213137890 */ /* 0x000fe2000fffe0ff */
[----:B------:R-:W-:Y:S01]  /*21e0*/  UMOV UR4, UR15 ;  /* 0x0000000f00047c82 */ /* 0x000fe20008000000 */
[----:B------:R-:W-:Y:S01]  /*21f0*/  UMOV UR14, UR51 ;  /* 0x00000033000e7c82 */ /* 0x000fe20008000000 */
[----:B------:R-:W-:Y:S09]  /*2200*/  BRA.U UP4, `(.L_x_34) ;  /* 0xfffffff904ec7547 */ /* 0x000ff2000b83ffff */
.L_x_26:
[----:B------:R-:W-:Y:S01]  /*2210*/  ULEA UR4, UR15, UR5, 0x3 ;  /* 0x000000050f047291 */ /* 0x000fe2000f8e18ff */
[----:B-1----:R-:W-:Y:S01]  /*2220*/  SHF.L.U32 R0, R12, 0x1f, RZ ;  /* 0x0000001f0c007819 */ /* 0x002fe200000006ff */
[----:B------:R-:W-:Y:S01]  /*2230*/  @!P2 SYNCS.ARRIVE.TRANS64.A1T0 RZ, [UR5+0xc8], RZ ;  /* 0x0000c8ffffffa9a7 */ /* 0x000fe20008100005 */
[----:B------:R-:W-:-:S06]  /*2240*/  UISETP.GT.AND UP0, UPT, UR58, UR57, UPT ;  /* 0x000000393a00728c */ /* 0x000fcc000bf04270 */
[----:B--23--:R1:W2:Y:S03]  /*2250*/  SYNCS.PHASECHK.TRANS64.TRYWAIT P1, [UR4+0x48], R0 ;  /* 0x00004800ff0075a7 */ /* 0x00c2a60008021104 */
[----:B------:R-:W-:Y:S05]  /*2260*/  BRA.U !UP0, `(.L_x_35) ;  /* 0x0000000508187547 */ /* 0x000fea000b800000 */
[----:B------:R-:W-:Y:S01]  /*2270*/  UIADD3 UR29, UPT, UPT, UR61, UR14, URZ ;  /* 0x0000000e3d1d7290 */ /* 0x000fe2000fffe0ff */
[----:B------:R-:W-:-:S11]  /*2280*/  UMOV UR6, UR15 ;  /* 0x0000000f00067c82 */ /* 0x000fd60008000000 */
.L_x_43:
[----:B------:R-:W-:Y:S01]  /*2290*/  ULEA UR7, UR6, UR5, 0x3 ;  /* 0x0000000506077291 */ /* 0x000fe2000f8e18ff */
[----:B--2---:R-:W-:Y:S01]  /*22a0*/  @P4 MOV R2, 0xb000 ;  /* 0x0000b00000024802 */ /* 0x004fe20000000f00 */
[----:B--23--:R-:W-:Y:S10]  /*22b0*/  @P1 BRA `(.L_x_36) ;  /* 0x00000000000c1947 */ /* 0x00cff40003800000 */
[----:B------:R-:W-:-:S04]  /*22c0*/  SHF.L.U32 R3, R12, 0x1f, RZ ;  /* 0x0000001f0c037819 */ /* 0x000fc800000006ff */
[----:B------:R-:W2:Y:S02]  /*22d0*/  SYNCS.PHASECHK.TRANS64.TRYWAIT P0, [UR7+0x48], R3 ;  /* 0x00004803ff0075a7 */ /* 0x000ea40008001107 */
[----:B--2---:R-:W-:Y:S05]  /*22e0*/  @!P0 BRA `(.L_x_37) ;  /* 0x0000007000148947 */ /* 0x004fea0003800000 */
.L_x_36:
[----:B------:R2:W-:Y:S01]  /*22f0*/  @P4 SYNCS.ARRIVE.TRANS64 RZ, [UR7], R2 ;  /* 0x00000002ffff49a7 */ /* 0x0005e20008000007 */
[----:B------:R-:W-:-:S04]  /*2300*/  ULOP3.LUT UR4, UR47, 0x2, URZ, 0xfc, !UPT ;  /* 0x000000022f047892 */ /* 0x000fc8000f8efcff */
[----:B------:R-:W-:-:S09]  /*2310*/  UISETP.NE.AND UP0, UPT, UR4, 0x2, UPT ;  /* 0x000000020400788c */ /* 0x000fd2000bf05270 */
[----:B------:R-:W-:Y:S05]  /*2320*/  BRA.U UP0, `(.L_x_38) ;  /* 0x0000000100047547 */ /* 0x000fea000b800000 */
[----:B------:R-:W-:Y:S05]  /*2330*/  BPT.TRAP 0x1 ;  /* 0x000000040000795c */ /* 0x000fea0000300000 */
.L_x_38:
[----:B------:R-:W-:Y:S04]  /*2340*/  BSSY.RECONVERGENT B0, `(.L_x_39) ;  /* 0x0000003000007945 */ /* 0x000fe80003800200 */
[----:B------:R-:W-:Y:S05]  /*2350*/  @!P3 BRA `(.L_x_40) ;  /* 0x000000000004b947 */ /* 0x000fea0003800000 */
[----:B------:R-:W-:Y:S05]  /*2360*/  BPT.TRAP 0x1 ;  /* 0x000000040000795c */ /* 0x000fea0000300000 */
.L_x_40:
[----:B------:R-:W-:Y:S05]  /*2370*/  BSYNC.RECONVERGENT B0 ;  /* 0x0000000000007941 */ /* 0x000fea0003800200 */
.L_x_39:
        /* <DEDUP_REMOVED lines=11> */
[----:B------:R-:W-:Y:S02]  /*2430*/  ULEA UR32, UR6, UR5, 0xe ;  /* 0x0000000506207291 */ /* 0x000fe4000f8e70ff */
[----:B------:R-:W-:Y:S02]  /*2440*/  UIADD3 UR22, UP3, UPT, UR44, 0x80, URZ ;  /* 0x000000802c167890 */ /* 0x000fe4000ff7e0ff */
[----:B------:R-:W-:Y:S02]  /*2450*/  ULEA UR24, UR6, UR43, 0xc ;  /* 0x0000002b06187291 */ /* 0x000fe4000f8e60ff */
[----:B------:R-:W-:Y:S02]  /*2460*/  UIADD3 UR8, UP2, UPT, UR44, 0x180, URZ ;  /* 0x000001802c087890 */ /* 0x000fe4000ff5e0ff */
[----:B------:R-:W-:Y:S02]  /*2470*/  USHF.L.U32 UR34, UR14, 0x8, URZ ;  /* 0x000000080e227899 */ /* 0x000fe400080006ff */
[----:B------:R-:W-:-:S02]  /*2480*/  ULOP3.LUT UR33, UR7, 0xfefffff8, URZ, 0xc0, !UPT ;  /* 0xfefffff807217892 */ /* 0x000fc4000f8ec0ff */
[----:B------:R-:W-:Y:S02]  /*2490*/  UIADD3.X UR23, UPT, UPT, URZ, UR45, URZ, UP3, !UPT ;  /* 0x0000002dff177290 */ /* 0x000fe40009ffe4ff */
[----:B------:R-:W-:Y:S02]  /*24a0*/  UIADD3 UR32, UPT, UPT, UR32, 0x6400, URZ ;  /* 0x0000640020207890 */ /* 0x000fe4000fffe0ff */
[----:B------:R-:W-:Y:S02]  /*24b0*/  UIADD3.X UR9, UPT, UPT, URZ, UR45, URZ, UP2, !UPT ;  /* 0x0000002dff097290 */ /* 0x000fe400097fe4ff */
[----:B------:R-:W-:Y:S02]  /*24c0*/  UIADD3 UR24, UPT, UPT, UR5, 0x2a400, UR24 ;  /* 0x0002a40005187890 */ /* 0x000fe4000fffe018 */
[----:B------:R-:W-:Y:S02]  /*24d0*/  UPRMT UR4, URZ, 0x5410, UR37 ;  /* 0x00005410ff047896 */ /* 0x000fe40008000025 */
[----:B------:R-:W-:-:S02]  /*24e0*/  USHF.L.U32 UR16, UR6, 0xa, URZ ;  /* 0x0000000a06107899 */ /* 0x000fc400080006ff */
[----:B------:R-:W-:Y:S01]  /*24f0*/  UIADD3 UR30, UP1, UPT, UR44, 0x280, URZ ;  /* 0x000002802c1e7890 */ /* 0x000fe2000ff3e0ff */
[----:B------:R-:W-:Y:S01]  /*2500*/  UMOV UR40, 0x0 ;  /* 0x0000000000287882 */ /* 0x000fe20000000000 */
[----:B------:R-:W-:Y:S01]  /*2510*/  UMOV UR41, 0x10000000 ;  /* 0x1000000000297882 */ /* 0x000fe20000000000 */
[----:B------:R-:W-:Y:S01]  /*2520*/  UIADD3 UR38, UP0, UPT, UR44, 0x380, URZ ;  /* 0x000003802c267890 */ /* 0x000fe2000ff1e0ff */
[----:B------:R-:W-:Y:S01]  /*2530*/  UTMALDG.3D.2CTA [UR32], [UR22], desc[UR40] ;  /* 0x00002820160075b4 */ /* 0x000fe20008211000 */
[----:B------:R-:W-:Y:S02]  /*2540*/  USHF.L.U32 UR19, UR14, 0x1, URZ ;  /* 0x000000010e137899 */ /* 0x000fe400080006ff */
[----:B------:R-:W-:Y:S01]  /*2550*/  ULOP3.LUT UR13, UR16, UR46, URZ, 0xfc, !UPT ;  /* 0x0000002e100d7292 */ /* 0x000fe2000f8efcff */
[----:B------:R-:W-:Y:S01]  /*2560*/  UMOV UR28, UR36 ;  /* 0x00000024001c7c82 */ /* 0x000fe20008000000 */
[----:B------:R-:W-:Y:S01]  /*2570*/  UMOV UR25, UR33 ;  /* 0x0000002100197c82 */ /* 0x000fe20008000000 */
[----:B------:R-:W-:Y:S01]  /*2580*/  UMOV UR26, UR34 ;  /* 0x00000022001a7c82 */ /* 0x000fe20008000000 */
[----:B------:R-:W-:Y:S01]  /*2590*/  UIADD3.X UR31, UPT, UPT, URZ, UR45, URZ, UP1, !UPT ;  /* 0x0000002dff1f7290 */ /* 0x000fe20008ffe4ff */
[----:B------:R4:W-:Y:S01]  /*25a0*/  UTMALDG.3D.MULTICAST.2CTA [UR24], [UR8], UR4, desc[UR40] ;  /* 0x00002818080073b4 */ /* 0x0009e20008211804 */
[----:B------:R-:W-:-:S02]  /*25b0*/  UIADD3 UR16, UPT, UPT, UR5, 0x33400, UR16 ;  /* 0x0003340005107890 */ /* 0x000fc4000fffe010 */
[----:B------:R-:W-:Y:S02]  /*25c0*/  UIADD3 UR11, UPT, UPT, UR50, UR19, URZ ;  /* 0x00000013320b7290 */ /* 0x000fe4000fffe0ff */
[----:B------:R-:W-:Y:S01]  /*25d0*/  UIADD3.X UR39, UPT, UPT, URZ, UR45, URZ, UP0, !UPT ;  /* 0x0000002dff277290 */ /* 0x000fe200087fe4ff */
[----:B------:R-:W-:Y:S01]  /*25e0*/  UMOV UR18, URZ ;  /* 0x000000ff00127c82 */ /* 0x000fe20008000000 */
[----:B------:R-:W-:Y:S01]  /*25f0*/  UMOV UR21, UR36 ;  /* 0x0000002400157c82 */ /* 0x000fe20008000000 */
[----:B------:R-:W-:Y:S02]  /*2600*/  UMOV UR17, UR33 ;  /* 0x0000002100117c82 */ /* 0x000fe40008000000 */
[----:B------:R1:W-:Y:S01]  /*2610*/  UTMALDG.4D.2CTA [UR16], [UR30], desc[UR40] ;  /* 0x000028101e0075b4 */ /* 0x0003e20008219000 */
[----:B----4-:R-:W-:Y:S01]  /*2620*/  UIADD3 UR8, UPT, UPT, UR5, 0x35800, UR13 ;  /* 0x0003580005087890 */ /* 0x010fe2000fffe00d */
[----:B------:R-:W-:Y:S02]  /*2630*/  UMOV UR4, 0xff0000 ;  /* 0x00ff000000047882 */ /* 0x000fe40000000000 */
[----:B------:R-:W-:Y:S01]  /*2640*/  UMOV UR13, UR36 ;  /* 0x00000024000d7c82 */ /* 0x000fe20008000000 */
[----:B------:R-:W-:-:S05]  /*2650*/  UMOV UR9, UR33 ;  /* 0x0000002100097c82 */ /* 0x000fca0008000000 */
[----:B------:R1:W-:Y:S02]  /*2660*/  UTMALDG.4D.MULTICAST.2CTA [UR8], [UR38], UR4, desc[UR40] ;  /* 0x00002808260073b4 */ /* 0x0003e40008219804 */
[----:B-1----:R-:W-:Y:S01]  /*2670*/  NOP ;  /* 0x0000000000007918 */ /* 0x002fe20000000000 */
.L_x_42:
[----:B------:R-:W-:Y:S05]  /*2680*/  BSYNC.RECONVERGENT B0 ;  /* 0x0000000000007941 */ /* 0x000fea0003800200 */
.L_x_41:
[----:B------:R-:W-:Y:S01]  /*2690*/  UIADD3 UR14, UPT, UPT, UR14, 0x1, URZ ;  /* 0x000000010e0e7890 */ /* 0x000fe2000fffe0ff */
[----:B------:R-:W-:-:S03]  /*26a0*/  UMOV UR6, UR15 ;  /* 0x0000000f00067c82 */ /* 0x000fc60008000000 */
[----:B------:R-:W-:-:S09]  /*26b0*/  UISETP.NE.AND UP0, UPT, UR14, UR29, UPT ;  /* 0x0000001d0e00728c */ /* 0x000fd2000bf05270 */
[----:B------:R-:W-:Y:S05]  /*26c0*/  BRA.U UP0, `(.L_x_43) ;  /* 0xfffffff900f07547 */ /* 0x000fea000b83ffff */
.L_x_35:
[C---:B------:R-:W-:Y:S01]  /*26d0*/  LEA R3, R11.reuse, UR5, 0x3 ;  /* 0x000000050b037c11 */ /* 0x040fe2000f8e18ff */
[----:B------:R-:W-:Y:S01]  /*26e0*/  NOP ;  /* 0x0000000000007918 */ /* 0x000fe20000000000 */
[----:B-1----:R-:W-:Y:S02]  /*26f0*/  SHF.L.U32 R0, R10, 0x1f, RZ ;  /* 0x0000001f0a007819 */ /* 0x002fe400000006ff */
[----:B------:R-:W-:Y:S02]  /*2700*/  LEA R5, R11, UR5, 0x4 ;  /* 0x000000050b057c11 */ /* 0x000fe4000f8e20ff */
[----:B------:R-:W1:Y:S02]  /*2710*/  SYNCS.PHASECHK.TRANS64.TRYWAIT P0, [R3+URZ+0xd0], R0 ;  /* 0x0000d000030075a7 */ /* 0x000e6400080011ff */
[----:B-1----:R-:W-:Y:S05]  /*2720*/  @!P0 BRA `(.L_x_44) ;  /* 0x0000006c001c8947 */ /* 0x002fea0003800000 */
.L_x_146:
[----:B------:R-:W4:Y:S01]  /*2730*/  LDS.128 R4, [R5+0x140] ;  /* 0x0001400005047984 */ /* 0x000f220000000c00 */
[----:B------:R-:W-:Y:S01]  /*2740*/  UISETP.GE.AND UP0, UPT, UR42, 0x1, UPT ;  /* 0x000000012a00788c */ /* 0x000fe2000bf06270 */
[----:B------:R-:W-:Y:S01]  /*2750*/  @!PT LDS RZ, [RZ] ;  /* 0x00000000fffff984 */ /* 0x000fe20000000800 */
[----:B------:R-:W-:Y:S01]  /*2760*/  @!PT LDS RZ, [RZ] ;  /* 0x00000000fffff984 */ /* 0x000fe20000000800 */
[----:B------:R-:W-:Y:S01]  /*2770*/  @!PT LDS RZ, [RZ] ;  /* 0x00000000fffff984 */ /* 0x000fe20000000800 */
[----:B------:R-:W-:Y:S01]  /*2780*/  @!PT LDS RZ, [RZ] ;  /* 0x00000000fffff984 */ /* 0x000fe20000000800 */
[----:B------:R1:W-:Y:S06]  /*2790*/  MEMBAR.ALL.CTA ;  /* 0x0000000000007992 */ /* 0x0003ec0000008000 */
[----:B-1----:R-:W1:Y:S01]  /*27a0*/  FENCE.VIEW.ASYNC.S ;  /* 0x00000000000073c6 */ /* 0x002e620000000000 */
[----:B----4-:R-:W-:-:S13]  /*27b0*/  LOP3.LUT P0, RZ, R6, 0x1, RZ, 0xc0, !PT ;  /* 0x0000000106ff7812 */ /* 0x010fda000780c0ff */
[----:B-1----:R-:W-:Y:S01]  /*27c0*/  VOTEU.ANY UP1, P0 ;  /* 0x0000000000ff7886 */ /* 0x002fe20000020100 */
[----:B------:R-:W-:-:S13]  /*27d0*/  PLOP3.LUT P0, PT, PT, PT, UP1, 0x80, 0x8 ;  /* 0x000000000008781c */ /* 0x000fda0003f0f018 */
[----:B------:R-:W-:Y:S02]  /*27e0*/  @P0 LOP3.LUT R0, R5, 0xffff, RZ, 0xc0, !PT ;  /* 0x0000ffff05000812 */ /* 0x000fe400078ec0ff */
[----:B--2---:R-:W-:Y:S02]  /*27f0*/  @P0 MOV R2, R4 ;  /* 0x0000000400020202 */ /* 0x004fe40000000f00 */
[----:B------:R-:W-:Y:S01]  /*2800*/  @P0 R2UR UR6, R0 ;  /* 0x00000000000602ca */ /* 0x000fe200000e0000 */
[----:B------:R-:W-:Y:S01]  /*2810*/  VIADD R0, R3, 0xe0 ;  /* 0x000000e003007836 */ /* 0x000fe20000000000 */
[----:B------:R-:W-:Y:S02]  /*2820*/  @P0 SHF.R.U32.HI R4, RZ, 0x10, R5 ;  /* 0x00000010ff040819 */ /* 0x000fe40000011605 */
[----:B------:R-:W-:Y:S02]  /*2830*/  @P0 R2UR UR7, R2 ;  /* 0x00000000020702ca */ /* 0x000fe400000e0000 */
[----:B------:R-:W-:-:S02]  /*2840*/  PRMT R0, RZ, 0x654, R0 ;  /* 0x00000654ff007816 */ /* 0x000fc40000000000 */
[----:B------:R-:W-:Y:S02]  /*2850*/  @P0 R2UR UR4, R4 ;  /* 0x00000000040402ca */ /* 0x000fe400000e0000 */
[----:B------:R1:W-:Y:S03]  /*2860*/  SYNCS.ARRIVE.TRANS64.RED.A1T0 RZ, [R0+URZ], RZ ;  /* 0x000000ff00ff79a7 */ /* 0x0003e600081004ff */
[----:B------:R-:W-:-:S04]  /*2870*/  @UP1 UMOV UR52, UR6 ;  /* 0x0000000600341c82 */ /* 0x000fc80008000000 */
[----:B------:R-:W-:-:S04]  /*2880*/  @UP1 UMOV UR53, UR7 ;  /* 0x0000000700351c82 */ /* 0x000fc80008000000 */
[----:B------:R-:W-:Y:S01]  /*2890*/  @UP1 UMOV UR36, UR4 ;  /* 0x0000000400241c82 */ /* 0x000fe20008000000 */
[----:B------:R-:W-:Y:S05]  /*28a0*/  BRA.U !UP0, `(.L_x_45) ;  /* 0x0000000108d47547 */ /* 0x000fea000b800000 */
[----:B------:R-:W2:Y:S01]  /*28b0*/  LDCU.128 UR16, c[0x0][0xf10] ;  /* 0x0001e200ff1077ac */ /* 0x000ea20008000c00 */
[----:B------:R-:W4:Y:S01]  /*28c0*/  LDCU UR11, c[0x0][0xf20] ;  /* 0x0001e400ff0b77ac */ /* 0x000f220008000800 */
[----:B------:R-:W3:Y:S01]  /*28d0*/  LDCU UR24, c[0x0][0xf0c] ;  /* 0x0001e180ff1877ac */ /* 0x000ee20008000800 */
[----:B------:R-:W1:Y:S01]  /*28e0*/  LDCU.64 UR8, c[0x0][0xf28] ;  /* 0x0001e500ff0877ac */ /* 0x000e620008000a00 */
[----:B------:R-:W-:Y:S02]  /*28f0*/  UISETP.NE.AND UP3, UPT, UR42, 0x1, UPT ;  /* 0x000000012a00788c */ /* 0x000fe4000bf65270 */
[----:B--2---:R-:W-:Y:S02]  /*2900*/  UIMAD.WIDE.U32 UR12, UR54, UR19, URZ ;  /* 0x00000013360c72a5 */ /* 0x004fe4000f8e00ff */
[----:B------:R-:W-:Y:S02]  /*2910*/  UIMAD.WIDE.U32 UR6, UR56, UR16, URZ ;  /* 0x00000010380672a5 */ /* 0x000fe4000f8e00ff */
[----:B------:R-:W-:-:S02]  /*2920*/  UISETP.NE.AND UP0, UPT, UR18, 0x1, UPT ;  /* 0x000000011200788c */ /* 0x000fc4000bf05270 */
[----:B------:R-:W-:Y:S01]  /*2930*/  UIMAD.WIDE.U32 UR22, UR52, UR19, URZ ;  /* 0x00000013341672a5 */ /* 0x000fe2000f8e00ff */
[----:B------:R-:W-:Y:S02]  /*2940*/  UMOV UR12, UR13 ;  /* 0x0000000d000c7c82 */ /* 0x000fe40008000000 */
[----:B------:R-:W-:Y:S01]  /*2950*/  UMOV UR6, UR7 ;  /* 0x0000000700067c82 */ /* 0x000fe20008000000 */
[----:B----4-:R-:W-:Y:S02]  /*2960*/  USHF.R.U32.HI UR12, URZ, UR11, UR12 ;  /* 0x0000000bff0c7299 */ /* 0x010fe4000801160c */
[----:B------:R-:W-:Y:S02]  /*2970*/  USHF.R.U32.HI UR7, URZ, UR17, UR6 ;  /* 0x00000011ff077299 */ /* 0x000fe40008011606 */
[----:B---3--:R-:W-:Y:S02]  /*2980*/  UISETP.NE.AND UP2, UPT, UR24, 0x1, UPT ;  /* 0x000000011800788c */ /* 0x008fe4000bf45270 */
[----:B------:R-:W-:-:S02]  /*2990*/  USEL UR6, UR54, UR12, !UP0 ;  /* 0x0000000c36067287 */ /* 0x000fc4000c000000 */
[----:B------:R-:W-:Y:S02]  /*29a0*/  USEL UR7, UR56, UR7, !UP2 ;  /* 0x0000000738077287 */ /* 0x000fe4000d000000 */
[----:B-1----:R-:W-:Y:S01]  /*29b0*/  UIMAD.WIDE.U32 UR12, UR6, UR8, URZ ;  /* 0x00000008060c72a5 */ /* 0x002fe2000f8e00ff */
[----:B------:R-:W-:Y:S01]  /*29c0*/  UMOV UR4, UR23 ;  /* 0x0000001700047c82 */ /* 0x000fe20008000000 */
[----:B------:R-:W-:Y:S02]  /*29d0*/  UIMAD.WIDE.U32 UR20, UR53, UR16, URZ ;  /* 0x00000010351472a5 */ /* 0x000fe4000f8e00ff */
[----:B------:R-:W-:-:S03]  /*29e0*/  UIMAD.WIDE.U32 UR22, UR7, UR8, URZ ;  /* 0x00000008071672a5 */ /* 0x000fc6000f8e00ff */
[----:B------:R-:W-:Y:S01]  /*29f0*/  UMOV UR12, UR13 ;  /* 0x0000000d000c7c82 */ /* 0x000fe20008000000 */
[----:B------:R-:W-:Y:S02]  /*2a00*/  USHF.R.U32.HI UR4, URZ, UR11, UR4 ;  /* 0x0000000bff047299 */ /* 0x000fe40008011604 */
[----:B------:R-:W-:Y:S01]  /*2a10*/  @UP3 USHF.R.U32.HI UR6, URZ, UR9, UR12 ;  /* 0x00000009ff063299 */ /* 0x000fe2000801160c */
[----:B------:R-:W-:Y:S01]  /*2a20*/  UMOV UR20, UR21 ;  /* 0x0000001500147c82 */ /* 0x000fe20008000000 */
[----:B------:R-:W-:Y:S01]  /*2a30*/  UMOV UR22, UR23 ;  /* 0x0000001700167c82 */ /* 0x000fe20008000000 */
[----:B------:R-:W-:Y:S02]  /*2a40*/  USHF.R.U32.HI UR17, URZ, UR17, UR20 ;  /* 0x00000011ff117299 */ /* 0x000fe40008011614 */
[----:B------:R-:W-:Y:S02]  /*2a50*/  USEL UR4, UR52, UR4, !UP0 ;  /* 0x0000000434047287 */ /* 0x000fe4000c000000 */
[----:B------:R-:W-:-:S02]  /*2a60*/  @UP3 USHF.R.U32.HI UR7, URZ, UR9, UR22 ;  /* 0x00000009ff073299 */ /* 0x000fc40008011616 */
[----:B------:R-:W-:Y:S02]  /*2a70*/  UIMAD UR11, UR42, UR6, URZ ;  /* 0x000000062a0b72a4 */ /* 0x000fe4000f8e02ff */
[----:B------:R-:W-:Y:S02]  /*2a80*/  USEL UR6, UR53, UR17, !UP2 ;  /* 0x0000001135067287 */ /* 0x000fe4000d000000 */
[----:B------:R-:W-:Y:S02]  /*2a90*/  UIMAD UR12, UR42, UR7, URZ ;  /* 0x000000072a0c72a4 */ /* 0x000fe4000f8e02ff */
[----:B------:R-:W-:Y:S02]  /*2aa0*/  UISETP.GE.AND UP0, UPT, UR4, UR11, UPT ;  /* 0x0000000b0400728c */ /* 0x000fe4000bf06270 */
[----:B------:R-:W-:Y:S02]  /*2ab0*/  UIMAD.WIDE.U32 UR16, UR4, UR8, URZ ;  /* 0x00000008041072a5 */ /* 0x000fe4000f8e00ff */
[----:B------:R-:W-:-:S02]  /*2ac0*/  UISETP.GE.OR UP0, UPT, UR6, UR12, UP0 ;  /* 0x0000000c0600728c */ /* 0x000fc40008706670 */
        /* <DEDUP_REMOVED lines=19> */
.L_x_45:
[----:B------:R-:W2:Y:S02]  /*2c00*/  LDCU UR4, c[0x0][0xf30] ;  /* 0x0001e600ff0477ac */ /* 0x000ea40008000800 */
[----:B--2---:R-:W-:-:S09]  /*2c10*/  UISETP.NE.AND UP0, UPT, UR4, 0x1, UPT ;  /* 0x000000010400788c */ /* 0x004fd2000bf05270 */
[----:B------:R-:W-:Y:S05]  /*2c20*/  BRA.U UP0, `(.L_x_46) ;  /* 0x0000000100447547 */ /* 0x000fea000b800000 */
[----:B------:R-:W2:Y:S01]  /*2c30*/  LDCU.128 UR16, c[0x0][0xf10] ;  /* 0x0001e200ff1077ac */ /* 0x000ea20008000c00 */
[----:B------:R-:W4:Y:S01]  /*2c40*/  LDCU UR11, c[0x0][0xf0c] ;  /* 0x0001e180ff0b77ac */ /* 0x000f220008000800 */
[----:B------:R-:W1:Y:S01]  /*2c50*/  LDCU UR12, c[0x0][0xf20] ;  /* 0x0001e400ff0c77ac */ /* 0x000e620008000800 */
[----:B--2---:R-:W-:Y:S02]  /*2c60*/  UIMAD.WIDE.U32 UR8, UR53, UR16, URZ ;  /* 0x00000010350872a5 */ /* 0x004fe4000f8e00ff */
[----:B------:R-:W-:Y:S02]  /*2c70*/  UIMAD.WIDE.U32 UR6, UR52, UR19, URZ ;  /* 0x00000013340672a5 */ /* 0x000fe4000f8e00ff */
[----:B----4-:R-:W-:Y:S02]  /*2c80*/  UISETP.NE.AND UP2, UPT, UR11, 0x1, UPT ;  /* 0x000000010b00788c */ /* 0x010fe4000bf45270 */
[----:B------:R-:W-:Y:S01]  /*2c90*/  UISETP.NE.AND UP0, UPT, UR18, 0x1, UPT ;  /* 0x000000011200788c */ /* 0x000fe2000bf05270 */
[----:B------:R-:W-:-:S02]  /*2ca0*/  UMOV UR8, UR9 ;  /* 0x0000000900087c82 */ /* 0x000fc40008000000 */
[----:B------:R-:W-:Y:S01]  /*2cb0*/  UMOV UR4, UR7 ;  /* 0x0000000700047c82 */ /* 0x000fe20008000000 */
[----:B------:R-:W-:Y:S02]  /*2cc0*/  USHF.R.U32.HI UR17, URZ, UR17, UR8 ;  /* 0x00000011ff117299 */ /* 0x000fe40008011608 */
[----:B-1----:R-:W-:Y:S02]  /*2cd0*/  USHF.R.U32.HI UR4, URZ, UR12, UR4 ;  /* 0x0000000cff047299 */ /* 0x002fe40008011604 */
[----:B------:R-:W-:Y:S02]  /*2ce0*/  USEL UR6, UR53, UR17, !UP2 ;  /* 0x0000001135067287 */ /* 0x000fe4000d000000 */
[----:B------:R-:W-:-:S04]  /*2cf0*/  USEL UR4, UR52, UR4, !UP0 ;  /* 0x0000000434047287 */ /* 0x000fc8000c000000 */
[----:B------:R-:W-:Y:S02]  /*2d00*/  UIADD3 UR7, UPT, UPT, UR6, -UR4, URZ ;  /* 0x8000000406077290 */ /* 0x000fe4000fffe0ff */
[----:B------:R-:W-:Y:S02]  /*2d10*/  UIADD3 UR4, UPT, UPT, -UR6, UR4, URZ ;  /* 0x0000000406047290 */ /* 0x000fe4000fffe1ff */
[----:B------:R-:W-:Y:S02]  /*2d20*/  UIMAD UR52, UR7, UR18, UR52 ;  /* 0x00000012073472a4 */ /* 0x000fe4000f8e0234 */
[----:B------:R-:W-:-:S12]  /*2d30*/  UIMAD UR53, UR4, UR11, UR53 ;  /* 0x0000000b043572a4 */ /* 0x000fd8000f8e0235 */
.L_x_46:
[----:B------:R-:W-:Y:S01]  /*2d40*/  VIADD R11, R11, 0x1 ;  /* 0x000000010b0b7836 */ /* 0x000fe20000000000 */
[----:B------:R-:W-:Y:S02]  /*2d50*/  R2UR UR6, R87 ;  /* 0x00000000570672ca */ /* 0x000fe400000e0000 */
[----:B------:R-:W-:Y:S02]  /*2d60*/  R2UR UR4, R86 ;  /* 0x00000000560472ca */ /* 0x000fe400000e0000 */
[C---:B------:R-:W-:Y:S02]  /*2d70*/  ISETP.NE.AND P0, PT, R11.reuse, 0x2, PT ;  /* 0x000000020b00780c */ /* 0x040fe40003f05270 */
[----:B------:R-:W-:Y:S02]  /*2d80*/  PLOP3.LUT P2, PT, PT, PT, PT, 0x80, 0x8 ;  /* 0x000000000008781c */ /* 0x000fe40003f4f070 */
[----:B------:R-:W-:Y:S02]  /*2d90*/  SEL R3, RZ, 0x1, P0 ;  /* 0x00000001ff037807 */ /* 0x000fe40000000000 */
[----:B------:R-:W-:-:S02]  /*2da0*/  SEL R11, R11, RZ, P0 ;  /* 0x000000ff0b0b7207 */ /* 0x000fc40000000000 */
[----:B------:R-:W-:Y:S01]  /*2db0*/  LOP3.LUT R10, R10, R3, RZ, 0x3c, !PT ;  /* 0x000000030a0a7212 */ /* 0x000fe200078e3cff */
[----:B------:R-:W-:Y:S02]  /*2dc0*/  UIADD3 UR27, UPT, UPT, UR53, UR6, URZ ;  /* 0x00000006351b7290 */ /* 0x000fe4000fffe0ff */
[----:B------:R-:W-:Y:S01]  /*2dd0*/  UIADD3 UR26, UPT, UPT, UR52, UR4, URZ ;  /* 0x00000004341a7290 */ /* 0x000fe2000fffe0ff */
[----:B------:R-:W-:Y:S11]  /*2de0*/  BRA.U UP1, `(.L_x_47) ;  /* 0xffffffed01587547 */ /* 0x000ff6000b83ffff */
[----:B------:R-:W-:Y:S01]  /*2df0*/  UIADD3 UR7, UPT, UPT, UR5, 0x48, URZ ;  /* 0x0000004805077890 */ /* 0x000fe2000fffe0ff */
[----:B------:R-:W-:-:S03]  /*2e00*/  SHF.L.U32 R3, R12, 0x1f, RZ ;  /* 0x0000001f0c037819 */ /* 0x000fc600000006ff */
[----:B------:R-:W-:-:S09]  /*2e10*/  ULEA UR4, UR15, UR7, 0x3 ;  /* 0x000000070f047291 */ /* 0x000fd2000f8e18ff */
[----:B------:R-:W2:Y:S02]  /*2e20*/  SYNCS.PHASECHK.TRANS64.TRYWAIT P0, [UR4], R3 ;  /* 0x00000003ff0075a7 */ /* 0x000ea40008001104 */
[----:B--2---:R-:W-:Y:S05]  /*2e30*/  @!P0 BRA `(.L_x_48) ;  /* 0x00000064006c8947 */ /* 0x004fea0003800000 */
.L_x_148:
[----:B------:R-:W-:-:S04]  /*2e40*/  UIADD3 UR4, UPT, UPT, UR15, 0x1, URZ ;  /* 0x000000010f047890 */ /* 0x000fc8000fffe0ff */
[----:B------:R-:W-:-:S04]  /*2e50*/  UISETP.NE.AND UP0, UPT, UR4, 0x9, UPT ;  /* 0x000000090400788c */ /* 0x000fc8000bf05270 */
[----:B------:R-:W-:Y:S02]  /*2e60*/  USEL UR6, URZ, 0x1, UP0 ;  /* 0x00000001ff067887 */ /* 0x000fe40008000000 */
[----:B------:R-:W-:-:S04]  /*2e70*/  USEL UR4, UR4, URZ, UP0 ;  /* 0x000000ff04047287 */ /* 0x000fc80008000000 */
[----:B------:R-:W-:Y:S01]  /*2e80*/  ULEA UR5, UR4, UR7, 0x3 ;  /* 0x0000000704057291 */ /* 0x000fe2000f8e18ff */
[----:B------:R-:W-:-:S04]  /*2e90*/  LOP3.LUT R2, R12, UR6, RZ, 0x3c, !PT ;  /* 0x000000060c027c12 */ /* 0x000fc8000f8e3cff */
[----:B-1----:R-:W-:-:S04]  /*2ea0*/  SHF.L.U32 R3, R2, 0x1f, RZ ;  /* 0x0000001f02037819 */ /* 0x002fc800000006ff */
[----:B------:R-:W1:Y:S02]  /*2eb0*/  SYNCS.PHASECHK.TRANS64.TRYWAIT P0, [UR5], R3 ;  /* 0x00000003ff0075a7 */ /* 0x000e640008001105 */
[----:B-1----:R-:W-:Y:S05]  /*2ec0*/  @!P0 BRA `(.L_x_49) ;  /* 0x0000006400608947 */ /* 0x002fea0003800000 */
.L_x_150:
        /* <DEDUP_REMOVED lines=9> */
.L_x_152:
        /* <DEDUP_REMOVED lines=9> */
.L_x_154:
        /* <DEDUP_REMOVED lines=9> */
.L_x_156:
        /* <DEDUP_REMOVED lines=9> */
.L_x_158:
        /* <DEDUP_REMOVED lines=9> */
.L_x_160:
        /* <DEDUP_REMOVED lines=9> */
.L_x_162:
[----:B------:R-:W-:-:S04]  /*3230*/  UIADD3 UR4, UPT, UPT, UR4, 0x1, URZ ;  /* 0x0000000104047890 */ /* 0x000fc8000fffe0ff */
[----:B------:R-:W-:-:S04]  /*3240*/  UISETP.NE.AND UP0, UPT, UR4, 0x9, UPT ;  /* 0x000000090400788c */ /* 0x000fc8000bf05270 */
[----:B------:R-:W-:Y:S02]  /*3250*/  USEL UR5, URZ, 0x1, UP0 ;  /* 0x00000001ff057887 */ /* 0x000fe40008000000 */
[----:B------:R-:W-:-:S04]  /*3260*/  USEL UR4, UR4, URZ, UP0 ;  /* 0x000000ff04047287 */ /* 0x000fc80008000000 */
[----:B------:R-:W-:Y:S01]  /*3270*/  ULEA UR4, UR4, UR7, 0x3 ;  /* 0x0000000704047291 */ /* 0x000fe2000f8e18ff */
[----:B-1----:R-:W-:-:S04]  /*3280*/  LOP3.LUT R3, R2, UR5, RZ, 0x3c, !PT ;  /* 0x0000000502037c12 */ /* 0x002fc8000f8e3cff */
[----:B------:R-:W-:Y:S01]  /*3290*/  SHF.L.U32 R3, R3, 0x1f, RZ ;  /* 0x0000001f03037819 */ /* 0x000fe200000006ff */
[----:B------:R-:W-:-:S07]  /*32a0*/  IMAD.U32 R0, RZ, RZ, UR4 ;  /* 0x00000004ff007e24 */ /* 0x000fce000f8e00ff */
.L_x_56:
[----:B-1----:R1:W2:Y:S02]  /*32b0*/  SYNCS.PHASECHK.TRANS64.TRYWAIT P0, [R0+URZ], R3 ;  /* 0x00000003000075a7 */ /* 0x0022a400080011ff */
[----:B--2---:R-:W-:Y:S05]  /*32c0*/  @!P0 NANOSLEEP.SYNCS 0x989680 ;  /* 0x009896800000895d */ /* 0x004fea0003900000 */
[----:B------:R-:W2:Y:S02]  /*32d0*/  @!P0 SYNCS.PHASECHK.TRANS64 P0, [R0+URZ], R3 ;  /* 0x00000003000085a7 */ /* 0x000ea400080010ff */
[----:B--2---:R-:W-:Y:S05]  /*32e0*/  @P0 EXIT ;  /* 0x000000000000094d */ /* 0x004fea0003800000 */
[----:B------:R-:W-:Y:S05]  /*32f0*/  BRA `(.L_x_56) ;  /* 0xfffffffc00ec7947 */ /* 0x000fea000383ffff */
.L_x_23:
[----:B------:R-:W-:-:S04]  /*3300*/  UISETP.NE.AND UP0, UPT, UR55, URZ, UPT ;  /* 0x000000ff3700728c */ /* 0x000fc8000bf05270 */
[----:B------:R-:W-:-:S09]  /*3310*/  UISETP.NE.OR UP0, UPT, UR18, 0x1, UP0 ;  /* 0x000000011200788c */ /* 0x000fd20008705670 */
[----:B------:R-:W-:Y:S05]  /*3320*/  BRA.U UP0, `(.L_x_57) ;  /* 0x0000000500487547 */ /* 0x000fea000b800000 */
[----:B------:R-:W-:Y:S01]  /*3330*/  ISETP.GE.U32.AND P2, PT, R3, 0x8, PT ;  /* 0x000000080300780c */ /* 0x000fe20003f46070 */
[----:B------:R-:W-:Y:S01]  /*3340*/  IMAD.MOV.U32 R12, RZ, RZ, 0x1 ;  /* 0x00000001ff0c7424 */ /* 0x000fe200078e00ff */
[----:B------:R-:W-:Y:S02]  /*3350*/  CS2R R10, SRZ ;  /* 0x00000000000a7805 */ /* 0x000fe4000001ff00 */
[----:B------:R-:W-:Y:S01]  /*3360*/  CS2R R8, SRZ ;  /* 0x0000000000087805 */ /* 0x000fe2000001ff00 */
[----:B------:R-:W-:Y:S01]  /*3370*/  UMOV UR6, 0x400 ;  /* 0x0000040000067882 */ /* 0x000fe20000000000 */
[----:B------:R-:W-:Y:S01]  /*3380*/  UMOV UR5, URZ ;  /* 0x000000ff00057c82 */ /* 0x000fe20008000000 */
[----:B------:R-:W-:-:S12]  /*3390*/  ULEA UR6, UR55, UR6, 0x18 ;  /* 0x0000000637067291 */ /* 0x000fd8000f8ec0ff */
.L_x_61:
[----:B------:R-:W-:Y:S02]  /*33a0*/  LEA R0, R8, UR6, 0x3 ;  /* 0x0000000608007c11 */ /* 0x000fe4000f8e18ff */
[----:B------:R-:W-:-:S03]  /*33b0*/  SHF.L.U32 R5, R9, 0x1f, RZ ;  /* 0x0000001f09057819 */ /* 0x000fc600000006ff */
[----:B------:R-:W-:Y:S01]  /*33c0*/  VIADD R4, R0, 0x120 ;  /* 0x0000012000047836 */ /* 0x000fe20000000000 */
[----:B------:R-:W2:Y:S02]  /*33d0*/  SYNCS.PHASECHK.TRANS64.TRYWAIT P0, [R0+URZ+0x110], R5 ;  /* 0x00011005000075a7 */ /* 0x000ea400080011ff */
[----:B--2---:R-:W-:Y:S05]  /*33e0*/  @!P0 BRA `(.L_x_58) ;  /* 0x0000006000c08947 */ /* 0x004fea0003800000 */
.L_x_163:
[----:B------:R-:W-:Y:S01]  /*33f0*/  ULEA UR4, UR5, UR6, 0x3 ;  /* 0x0000000605047291 */ /* 0x000fe2000f8e18ff */
[----:B------:R-:W-:Y:S01]  /*3400*/  PRMT R4, RZ, 0x654, R4 ;  /* 0x00000654ff047816 */ /* 0x000fe20000000004 */
[----:B--2---:R-:W-:Y:S01]  /*3410*/  @!P2 IMAD.MOV.U32 R5, RZ, RZ, 0x10 ;  /* 0x00000010ff05a424 */ /* 0x004fe200078e00ff */
[----:B------:R-:W-:Y:S01]  /*3420*/  SHF.L.U32 R7, R12, 0x1f, RZ ;  /* 0x0000001f0c077819 */ /* 0x000fe200000006ff */
[----:B------:R-:W-:Y:S01]  /*3430*/  UIADD3 UR7, UPT, UPT, UR4, 0xd0, URZ ;  /* 0x000000d004077890 */ /* 0x000fe2000fffe0ff */
[----:B------:R2:W-:Y:S05]  /*3440*/  SYNCS.ARRIVE.TRANS64.RED.A1T0 RZ, [R4+URZ], RZ ;  /* 0x000000ff04ff79a7 */ /* 0x0005ea00081004ff */
[----:B------:R-:W-:Y:S01]  /*3450*/  IMAD.U32 R0, RZ, RZ, UR7 ;  /* 0x00000007ff007e24 */ /* 0x000fe2000f8e00ff */
[----:B------:R-:W3:Y:S04]  /*3460*/  SYNCS.PHASECHK.TRANS64.TRYWAIT P0, [UR4+0xe0], R7 ;  /* 0x0000e007ff0075a7 */ /* 0x000ee80008001104 */
[----:B------:R-:W-:Y:S01]  /*3470*/  PRMT R13, R3, 0x654, R0 ;  /* 0x00000654030d7816 */ /* 0x000fe20000000000 */
[----:B--23--:R-:W-:Y:S06]  /*3480*/  @!P0 BRA `(.L_x_59) ;  /* 0x0000006000ac8947 */ /* 0x00cfec0003800000 */
.L_x_165:
[----:B------:R-:W-:Y:S01]  /*3490*/  ULEA UR8, UR5, UR6, 0x4 ;  /* 0x0000000605087291 */ /* 0x000fe2000f8e20ff */
[----:B------:R-:W-:Y:S01]  /*34a0*/  SEL R2, R13, R2, !P2 ;  /* 0x000000020d027207 */ /* 0x000fe20005000000 */
[----:B------:R-:W-:Y:S01]  /*34b0*/  UIADD3 UR9, UPT, UPT, UR4, 0xd0, URZ ;  /* 0x000000d004097890 */ /* 0x000fe2000fffe0ff */
[----:B--2---:R-:W-:Y:S01]  /*34c0*/  LEA R0, R11, UR6, 0x3 ;  /* 0x000000060b007c11 */ /* 0x004fe2000f8e18ff */
[----:B------:R-:W-:Y:S01]  /*34d0*/  UIADD3 UR8, UPT, UPT, UR8, 0x140, URZ ;  /* 0x0000014008087890 */ /* 0x000fe2000fffe0ff */
[----:B------:R2:W-:Y:S01]  /*34e0*/  @!P2 SYNCS.ARRIVE.TRANS64.RED RZ, [R2+URZ], R5 ;  /* 0x0000000502ffa9a7 */ /* 0x0005e200080004ff */
[----:B------:R-:W-:Y:S01]  /*34f0*/  UIADD3 UR4, UPT, UPT, UR5, 0x1, URZ ;  /* 0x0000000105047890 */ /* 0x000fe2000fffe0ff */
[----:B------:R-:W-:-:S03]  /*3500*/  VIADD R8, R8, 0x1 ;  /* 0x0000000108087836 */ /* 0x000fc60000000000 */
[----:B------:R-:W-:Y:S02]  /*3510*/  UISETP.NE.AND UP0, UPT, UR4, 0x2, UPT ;  /* 0x000000020400788c */ /* 0x000fe4000bf05270 */
[----:B------:R-:W-:Y:S01]  /*3520*/  ISETP.NE.AND P0, PT, R8, 0x2, PT ;  /* 0x000000020800780c */ /* 0x000fe20003f05270 */
[----:B------:R-:W-:Y:S06]  /*3530*/  UGETNEXTWORKID.BROADCAST [UR8], [UR9] ;  /* 0x00000000080073ca */ /* 0x000fec0008000100 */
[----:B------:R-:W-:Y:S02]  /*3540*/  USEL UR7, URZ, 0x1, UP0 ;  /* 0x00000001ff077887 */ /* 0x000fe40008000000 */
[----:B------:R-:W-:-:S04]  /*3550*/  USEL UR5, UR4, URZ, UP0 ;  /* 0x000000ff04057287 */ /* 0x000fc80008000000 */
[----:B------:R-:W-:Y:S02]  /*3560*/  LOP3.LUT R12, R12, UR7, RZ, 0x3c, !PT ;  /* 0x000000070c0c7c12 */ /* 0x000fe4000f8e3cff */
[----:B--2---:R-:W-:-:S04]  /*3570*/  SHF.L.U32 R5, R10, 0x1f, RZ ;  /* 0x0000001f0a057819 */ /* 0x004fc800000006ff */
[----:B------:R-:W2:Y:S02]  /*3580*/  SYNCS.PHASECHK.TRANS64.TRYWAIT P1, [R0+URZ+0xd0], R5 ;  /* 0x0000d005000075a7 */ /* 0x000ea400080211ff */
[----:B--2---:R-:W-:Y:S05]  /*3590*/  @!P1 BRA `(.L_x_60) ;  /* 0x0000006000809947 */ /* 0x004fea0003800000 */
.L_x_166:
[C---:B------:R-:W-:Y:S01]  /*35a0*/  LEA R4, R11.reuse, UR6, 0x4 ;  /* 0x000000060b047c11 */ /* 0x040fe2000f8e20ff */
[----:B--2---:R-:W-:Y:S01]  /*35b0*/  VIADD R0, R0, 0xe0 ;  /* 0x000000e000007836 */ /* 0x004fe20000000000 */
[----:B------:R-:W-:Y:S01]  /*35c0*/  SEL R8, R8, RZ, P0 ;  /* 0x000000ff08087207 */ /* 0x000fe20000000000 */
[----:B------:R-:W-:-:S03]  /*35d0*/  VIADD R11, R11, 0x1 ;  /* 0x000000010b0b7836 */ /* 0x000fc60000000000 */
[----:B------:R-:W2:Y:S01]  /*35e0*/  LDS.128 R4, [R4+0x140] ;  /* 0x0001400004047984 */ /* 0x000ea20000000c00 */
[----:B------:R-:W-:Y:S02]  /*35f0*/  PRMT R0, RZ, 0x654, R0 ;  /* 0x00000654ff007816 */ /* 0x000fe40000000000 */
[C---:B------:R-:W-:Y:S01]  /*3600*/  ISETP.NE.AND P1, PT, R11.reuse, 0x2, PT ;  /* 0x000000020b00780c */ /* 0x040fe20003f25270 */
[----:B------:R-:W-:Y:S01]  /*3610*/  @!PT LDS RZ, [RZ] ;  /* 0x00000000fffff984 */ /* 0x000fe20000000800 */
[----:B------:R-:W-:Y:S01]  /*3620*/  @!PT LDS RZ, [RZ] ;  /* 0x00000000fffff984 */ /* 0x000fe20000000800 */
[----:B------:R-:W-:Y:S01]  /*3630*/  @!PT LDS RZ, [RZ] ;  /* 0x00000000fffff984 */ /* 0x000fe20000000800 */
[----:B------:R-:W-:Y:S01]  /*3640*/  @!PT LDS RZ, [RZ] ;  /* 0x00000000fffff984 */ /* 0x000fe20000000800 */
[----:B------:R3:W-:Y:S06]  /*3650*/  MEMBAR.ALL.CTA ;  /* 0x0000000000007992 */ /* 0x0007ec0000008000 */
[----:B---3--:R-:W3:Y:S01]  /*3660*/  FENCE.VIEW.ASYNC.S ;  /* 0x00000000000073c6 */ /* 0x008ee20000000000 */
[----:B------:R-:W-:Y:S01]  /*3670*/  SEL R11, R11, RZ, P1 ;  /* 0x000000ff0b0b7207 */ /* 0x000fe20000800000 */
[----:B---3--:R3:W-:Y:S01]  /*3680*/  SYNCS.ARRIVE.TRANS64.RED.A1T0 RZ, [R0+URZ], RZ ;  /* 0x000000ff00ff79a7 */ /* 0x0087e200081004ff */
[----:B--2---:R-:W-:-:S02]  /*3690*/  LOP3.LUT P3, RZ, R6, 0x1, RZ, 0xc0, !PT ;  /* 0x0000000106ff7812 */ /* 0x004fc4000786c0ff */
[----:B------:R-:W-:-:S04]  /*36a0*/  SEL R5, RZ, 0x1, P1 ;  /* 0x00000001ff057807 */ /* 0x000fc80000800000 */
[----:B------:R-:W-:Y:S02]  /*36b0*/  LOP3.LUT R10, R10, R5, RZ, 0x3c, !PT ;  /* 0x000000050a0a7212 */ /* 0x000fe400078e3cff */
[----:B---3--:R-:W-:-:S04]  /*36c0*/  SEL R0, RZ, 0x1, P0 ;  /* 0x00000001ff007807 */ /* 0x008fc80000000000 */
[----:B------:R-:W-:Y:S01]  /*36d0*/  LOP3.LUT R9, R9, R0, RZ, 0x3c, !PT ;  /* 0x0000000009097212 */ /* 0x000fe200078e3cff */
[----:B------:R-:W-:Y:S06]  /*36e0*/  @P3 BRA `(.L_x_61) ;  /* 0xfffffffc002c3947 */ /* 0x000fec000383ffff */
[----:B------:R-:W-:Y:S01]  /*36f0*/  ULEA UR4, UR5, UR6, 0x3 ;  /* 0x0000000605047291 */ /* 0x000fe2000f8e18ff */
[----:B------:R-:W-:-:S08]  /*3700*/  SHF.L.U32 R3, R12, 0x1f, RZ ;  /* 0x0000001f0c037819 */ /* 0x000fd000000006ff */
[----:B------:R-:W2:Y:S02]  /*3710*/  SYNCS.PHASECHK.TRANS64 P0, [UR4+0xe0], R3 ;  /* 0x0000e003ff0075a7 */ /* 0x000ea40008001004 */
[----:B--2---:R-:W-:Y:S05]  /*3720*/  @P0 BRA `(.L_x_62) ;  /* 0x0000000000080947 */ /* 0x004fea0003800000 */
[----:B------:R-:W2:Y:S02]  /*3730*/  SYNCS.PHASECHK.TRANS64.TRYWAIT P0, [UR4+0xe0], R3 ;  /* 0x0000e003ff0075a7 */ /* 0x000ea40008001104 */
[----:B--2---:R-:W-:Y:S05]  /*3740*/  @!P0 BRA `(.L_x_63) ;  /* 0x0000006000288947 */ /* 0x004fea0003800000 */
.L_x_62:
[----:B------:R-:W-:-:S04]  /*3750*/  UIADD3 UR7, UPT, UPT, UR5, 0x1, URZ ;  /* 0x0000000105077890 */ /* 0x000fc8000fffe0ff */
[----:B------:R-:W-:-:S04]  /*3760*/  UISETP.NE.AND UP0, UPT, UR7, 0x2, UPT ;  /* 0x000000020700788c */ /* 0x000fc8000bf05270 */
[----:B------:R-:W-:Y:S02]  /*3770*/  USEL UR8, URZ, 0x1, UP0 ;  /* 0x00000001ff087887 */ /* 0x000fe40008000000 */
[----:B------:R-:W-:-:S04]  /*3780*/  USEL UR7, UR7, URZ, UP0 ;  /* 0x000000ff07077287 */ /* 0x000fc80008000000 */
[----:B------:R-:W-:Y:S01]  /*3790*/  ULEA UR7, UR7, UR6, 0x3 ;  /* 0x0000000607077291 */ /* 0x000fe2000f8e18ff */
[----:B--2---:R-:W-:-:S04]  /*37a0*/  LOP3.LUT R3, R12, UR8, RZ, 0x3c, !PT ;  /* 0x000000080c037c12 */ /* 0x004fc8000f8e3cff */
[----:B------:R-:W-:-:S04]  /*37b0*/  SHF.L.U32 R0, R3, 0x1f, RZ ;  /* 0x0000001f03007819 */ /* 0x000fc800000006ff */
[----:B------:R-:W2:Y:S02]  /*37c0*/  SYNCS.PHASECHK.TRANS64 P0, [UR7+0xe0], R0 ;  /* 0x0000e000ff0075a7 */ /* 0x000ea40008001007 */
[----:B-12---:R-:W-:Y:S05]  /*37d0*/  @P0 EXIT ;  /* 0x000000000000094d */ /* 0x006fea0003800000 */
[----:B------:R-:W-:Y:S02]  /*37e0*/  SHF.L.U32 R3, R3, 0x1f, RZ ;  /* 0x0000001f03037819 */ /* 0x000fe400000006ff */
[----:B------:R-:W-:-:S07]  /*37f0*/  MOV R0, UR7 ;  /* 0x0000000700007c02 */ /* 0x000fce0008000f00 */
.L_x_64:
[----:B-1----:R1:W2:Y:S02]  /*3800*/  SYNCS.PHASECHK.TRANS64.TRYWAIT P0, [R0+URZ+0xe0], R3 ;  /* 0x0000e003000075a7 */ /* 0x0022a400080011ff */
[----:B--2---:R-:W-:Y:S05]  /*3810*/  @!P0 NANOSLEEP.SYNCS 0x989680 ;  /* 0x009896800000895d */ /* 0x004fea0003900000 */
[----:B------:R-:W2:Y:S02]  /*3820*/  @!P0 SYNCS.PHASECHK.TRANS64 P0, [R0+URZ+0xe0], R3 ;  /* 0x0000e003000085a7 */ /* 0x000ea400080010ff */
[----:B--2---:R-:W-:Y:S05]  /*3830*/  @P0 EXIT ;  /* 0x000000000000094d */ /* 0x004fea0003800000 */
[----:B------:R-:W-:Y:S05]  /*3840*/  BRA `(.L_x_64) ;  /* 0xfffffffc00ec7947 */ /* 0x000fea000383ffff */
.L_x_57:
[----:B------:R-:W-:Y:S05]  /*3850*/  BRA.U UP5, `(.L_x_65) ;  /* 0x0000001905c87547 */ /* 0x000fea000b800000 */
[----:B------:R-:W-:Y:S01]  /*3860*/  UMOV UR5, 0x40 ;  /* 0x0000004000057882 */ /* 0x000fe20000000000 */
[----:B------:R-:W-:Y:S01]  /*3870*/  NOP ;  /* 0x0000000000007918 */ /* 0x000fe20000000000 */
[----:B------:R-:W-:Y:S01]  /*3880*/  ULEA UR5, UR55, UR5, 0x18 ;  /* 0x0000000537057291 */ /* 0x000fe2000f8ec0ff */
[----:B------:R-:W-:Y:S02]  /*3890*/  UMOV UR6, 0x400 ;  /* 0x0000040000067882 */ /* 0x000fe40000000000 */
[----:B------:R-:W-:-:S06]  /*38a0*/  ULEA UR6, UR55, UR6, 0x18 ;  /* 0x0000000637067291 */ /* 0x000fcc000f8ec0ff */
[----:B------:R-:W2:Y:S02]  /*38b0*/  LDS.U8 R3, [UR5+0x1c] ;  /* 0x00001c05ff037984 */ /* 0x000ea40008000000 */
[----:B--2---:R-:W-:-:S13]  /*38c0*/  ISETP.NE.AND P0, PT, R3, RZ, PT ;  /* 0x000000ff0300720c */ /* 0x004fda0003f05270 */
[----:B------:R-:W-:Y:S05]  /*38d0*/  @P0 BRA `(.L_x_66) ;  /* 0x0000000400080947 */ /* 0x000fea0003800000 */
[----:B------:R-:W-:Y:S02]  /*38e0*/  UISETP.NE.U32.AND UP1, UPT, UR72, 0x1, UPT ;  /* 0x000000014800788c */ /* 0x000fe4000bf25070 */
[----:B------:R-:W-:-:S07]  /*38f0*/  UIADD3 UR7, UPT, UPT, UR5, 0x8, URZ ;  /* 0x0000000805077890 */ /* 0x000fce000fffe0ff */
[----:B------:R-:W-:Y:S05]  /*3900*/  BRA.U !UP1, `(.L_x_67) ;  /* 0x00000001099c7547 */ /* 0x000fea000b800000 */
[----:B------:R-:W-:Y:S01]  /*3910*/  ELECT P0, URZ, PT ;  /* 0x0000000000ff782f */ /* 0x000fe20003800000 */
[----:B------:R-:W-:-:S12]  /*3920*/  BSSY B0, `(.L_x_67) ;  /* 0x0000025000007945 */ /* 0x000fd80003800000 */
[----:B------:R-:W-:Y:S05]  /*3930*/  @!P0 BRA `(.L_x_68) ;  /* 0x00000000008c8947 */ /* 0x000fea0003800000 */
[----:B------:R-:W-:-:S05]  /*3940*/  UMOV UR4, 0x10 ;  /* 0x0000001000047882 */ /* 0x000fca0000000000 */
[----:B------:R-:W-:Y:S04]  /*3950*/  DEPBAR.LE SB2, 0x36 ;  /* 0x0000ad800000791a */ /* 0x000fe80000000000 */
[----:B------:R-:W2:Y:S02]  /*3960*/  UTCATOMSWS.2CTA.FIND_AND_SET.ALIGN UP0, UR4, UR4 ;  /* 0x00000004000475e3 */ /* 0x000ea40008200800 */
[----:B--2---:R-:W-:Y:S01]  /*3970*/  MOV R10, UR4 ;  /* 0x00000004000a7c02 */ /* 0x004fe20008000f00 */
[----:B------:R-:W-:Y:S06]  /*3980*/  BRA.U UP0, `(.L_x_69) ;  /* 0x0000000100187547 */ /* 0x000fec000b800000 */
.L_x_70:
[----:B------:R-:W-:Y:S05]  /*3990*/  NANOSLEEP 0x64 ;  /* 0x000000640000795d */ /* 0x000fea0003800000 */
[----:B------:R-:W-:-:S05]  /*39a0*/  UMOV UR4, 0x10 ;  /* 0x0000001000047882 */ /* 0x000fca0000000000 */
[----:B------:R-:W-:Y:S04]  /*39b0*/  DEPBAR.LE SB2, 0x36 ;  /* 0x0000ad800000791a */ /* 0x000fe80000000000 */
[----:B------:R-:W2:Y:S02]  /*39c0*/  UTCATOMSWS.2CTA.FIND_AND_SET.ALIGN UP0, UR4, UR4 ;  /* 0x00000004000475e3 */ /* 0x000ea40008200800 */
[----:B--2---:R-:W-:Y:S01]  /*39d0*/  MOV R10, UR4 ;  /* 0x00000004000a7c02 */ /* 0x004fe20008000f00 */
[----:B------:R-:W-:Y:S05]  /*39e0*/  BRA.U !UP0, `(.L_x_70) ;  /* 0xfffffffd08e87547 */ /* 0x000fea000b83ffff */
.L_x_69:
[----:B------:R-:W2:Y:S01]  /*39f0*/  LDS R6, [UR5+0x10] ;  /* 0x00001005ff067984 */ /* 0x000ea20008000800 */
[----:B------:R-:W-:Y:S01]  /*3a00*/  IMAD.U32 R3, RZ, RZ, UR6 ;  /* 0x00000006ff037e24 */ /* 0x000fe2000f8e00ff */
[----:B------:R-:W-:-:S03]  /*3a10*/  MOV R4, UR73 ;  /* 0x0000004900047c02 */ /* 0x000fc60008000f00 */
[----:B------:R-:W-:Y:S01]  /*3a20*/  VIADD R3, R3, 0x160 ;  /* 0x0000016003037836 */ /* 0x000fe20000000000 */
[----:B--2---:R-:W-:-:S04]  /*3a30*/  SHF.L.U32 R6, R6, 0x1f, RZ ;  /* 0x0000001f06067819 */ /* 0x004fc800000006ff */
[----:B------:R-:W2:Y:S02]  /*3a40*/  SYNCS.PHASECHK.TRANS64.TRYWAIT P0, [UR5+0x8], R6 ;  /* 0x00000806ff0075a7 */ /* 0x000ea40008001105 */
[----:B--2---:R-:W-:Y:S05]  /*3a50*/  @P0 BRA `(.L_x_71) ;  /* 0x0000000000080947 */ /* 0x004fea0003800000 */
[----:B------:R-:W2:Y:S02]  /*3a60*/  SYNCS.PHASECHK.TRANS64.TRYWAIT P0, [UR5+0x8], R6 ;  /* 0x00000806ff0075a7 */ /* 0x000ea40008001105 */
[----:B--2---:R-:W-:Y:S05]  /*3a70*/  @!P0 BRA `(.L_x_72) ;  /* 0x0000005c00748947 */ /* 0x004fea0003800000 */
.L_x_71:
[----:B------:R-:W-:Y:S01]  /*3a80*/  PRMT R4, R4, 0x654, R3 ;  /* 0x0000065404047816 */ /* 0x000fe20000000003 */
[----:B------:R-:W-:Y:S01]  /*3a90*/  HFMA2 R3, -RZ, RZ, 0, 5.9604644775390625e-08 ;  /* 0x00000001ff037431 */ /* 0x000fe200000001ff */
[----:B------:R-:W-:Y:S01]  /*3aa0*/  UPRMT UR4, UR73, 0x654, UR7 ;  /* 0x0000065449047896 */ /* 0x000fe20008000007 */
[----:B------:R-:W-:Y:S02]  /*3ab0*/  IMAD.MOV.U32 R7, RZ, RZ, 0xffff ;  /* 0x0000ffffff077424 */ /* 0x000fe400078e00ff */
[----:B--2---:R-:W-:Y:S02]  /*3ac0*/  IMAD.MOV.U32 R6, RZ, RZ, 0x4 ;  /* 0x00000004ff067424 */ /* 0x004fe400078e00ff */
[----:B------:R-:W-:Y:S01]  /*3ad0*/  IMAD.SHL.U32 R9, R10, 0x20, RZ ;  /* 0x000000200a097824 */ /* 0x000fe200078e00ff */
[----:B------:R-:W-:Y:S02]  /*3ae0*/  MOV R5, UR4 ;  /* 0x0000000400057c02 */ /* 0x000fe40008000f00 */
[-C--:B------:R-:W-:Y:S01]  /*3af0*/  SHF.L.U32 R8, R7, R10.reuse, RZ ;  /* 0x0000000a07087219 */ /* 0x080fe200000006ff */
[----:B------:R2:W-:Y:S01]  /*3b00*/  SYNCS.ARRIVE.TRANS64.RED RZ, [UR4], R6 ;  /* 0x00000006ffff79a7 */ /* 0x0005e20008000404 */
[----:B------:R-:W-:Y:S01]  /*3b10*/  SHF.L.U32 R7, R3, R10, RZ ;  /* 0x0000000a03077219 */ /* 0x000fe200000006ff */
[----:B------:R2:W-:Y:S04]  /*3b20*/  STS [UR6+0x160], R9 ;  /* 0x00016009ff007988 */ /* 0x0005e80008000806 */
[----:B------:R2:W-:Y:S04]  /*3b30*/  STAS [R4.64], R10 ;  /* 0x0000000a04007dbd */ /* 0x0005e8000c0008ff */
[----:B------:R2:W-:Y:S04]  /*3b40*/  ATOMS.OR RZ, [UR5+0x14], R8 ;  /* 0x00001408ffff798c */ /* 0x0005e8000b000005 */
[----:B------:R2:W-:Y:S04]  /*3b50*/  ATOMS.OR RZ, [UR5+0x18], R7 ;  /* 0x00001807ffff798c */ /* 0x0005e8000b000005 */
[----:B------:R2:W-:Y:S02]  /*3b60*/  ATOMS.XOR RZ, [UR5+0x10], R3 ;  /* 0x00001003ffff798c */ /* 0x0005e4000b800005 */
.L_x_68:
[----:B-1----:R-:W-:Y:S05]  /*3b70*/  BSYNC B0 ;  /* 0x0000000000007941 */ /* 0x002fea0003800000 */
.L_x_67:
[----:B------:R-:W-:Y:S05]  /*3b80*/  BRA.U UP1, `(.L_x_73) ;  /* 0x00000001016c7547 */ /* 0x000fea000b800000 */
[----:B------:R-:W-:-:S03]  /*3b90*/  UMOV UR4, 0xffffffff ;  /* 0xffffffff00047882 */ /* 0x000fc60000000000 */
[----:B------:R-:W-:Y:S05]  /*3ba0*/  BRA.DIV UR4, `(.L_x_74) ;  /* 0x0000005e04407947 */ /* 0x000fea000b800000 */
[----:B------:R-:W-:-:S13]  /*3bb0*/  ELECT P0, URZ, PT ;  /* 0x0000000000ff782f */ /* 0x000fda0003800000 */
.L_x_170:
[----:B------:R-:W-:Y:S05]  /*3bc0*/  @!P0 BRA `(.L_x_73) ;  /* 0x00000000005c8947 */ /* 0x000fea0003800000 */
[----:B--2---:R-:W2:Y:S02]  /*3bd0*/  LDS R4, [UR5+0x10] ;  /* 0x00001005ff047984 */ /* 0x004ea40008000800 */
[----:B--2---:R-:W-:-:S04]  /*3be0*/  SHF.L.U32 R4, R4, 0x1f, RZ ;  /* 0x0000001f04047819 */ /* 0x004fc800000006ff */
[----:B------:R-:W2:Y:S02]  /*3bf0*/  SYNCS.PHASECHK.TRANS64.TRYWAIT P0, [UR5+0x8], R4 ;  /* 0x00000804ff0075a7 */ /* 0x000ea40008001105 */
[----:B--2---:R-:W-:Y:S05]  /*3c00*/  @P0 BRA `(.L_x_75) ;  /* 0x0000000000080947 */ /* 0x004fea0003800000 */
[----:B------:R-:W2:Y:S02]  /*3c10*/  SYNCS.PHASECHK.TRANS64.TRYWAIT P0, [UR5+0x8], R4 ;  /* 0x00000804ff0075a7 */ /* 0x000ea40008001105 */
[----:B--2---:R-:W-:Y:S05]  /*3c20*/  @!P0 BRA `(.L_x_76) ;  /* 0x0000005c00448947 */ /* 0x004fea0003800000 */
.L_x_75:
[----:B------:R-:W3:Y:S01]  /*3c30*/  LDS R6, [UR6+0x160] ;  /* 0x00016006ff067984 */ /* 0x000ee20008000800 */
[----:B--2---:R-:W-:Y:S02]  /*3c40*/  HFMA2 R3, -RZ, RZ, 0, 5.9604644775390625e-08 ;  /* 0x00000001ff037431 */ /* 0x004fe400000001ff */
[----:B------:R-:W-:Y:S01]  /*3c50*/  IMAD.MOV.U32 R4, RZ, RZ, 0xffff ;  /* 0x0000ffffff047424 */ /* 0x000fe200078e00ff */
[----:B------:R-:W-:Y:S01]  /*3c60*/  UPRMT UR4, UR73, 0x654, UR7 ;  /* 0x0000065449047896 */ /* 0x000fe20008000007 */
[----:B---3--:R-:W-:-:S03]  /*3c70*/  IMAD.SHL.U32 R5, R6, 0x20, RZ ;  /* 0x0000002006057824 */ /* 0x008fc600078e00ff */
[-C--:B------:R-:W-:Y:S02]  /*3c80*/  SHF.L.U32 R4, R4, R6.reuse, RZ ;  /* 0x0000000604047219 */ /* 0x080fe400000006ff */
[----:B------:R-:W-:Y:S01]  /*3c90*/  SHF.L.U32 R6, R3, R6, RZ ;  /* 0x0000000603067219 */ /* 0x000fe200000006ff */
[----:B------:R3:W-:Y:S04]  /*3ca0*/  STS [UR6+0x160], R5 ;  /* 0x00016005ff007988 */ /* 0x0007e80008000806 */
[----:B------:R3:W-:Y:S04]  /*3cb0*/  ATOMS.OR RZ, [UR5+0x14], R4 ;  /* 0x00001404ffff798c */ /* 0x0007e8000b000005 */
[----:B------:R3:W-:Y:S01]  /*3cc0*/  ATOMS.OR RZ, [UR5+0x18], R6 ;  /* 0x00001806ffff798c */ /* 0x0007e2000b000005 */
[----:B------:R-:W-:Y:S03]  /*3cd0*/  SYNCS.ARRIVE.TRANS64.RED.A1T0 RZ, [UR4], RZ ;  /* 0x000000ffffff79a7 */ /* 0x000fe60008100404 */
[----:B------:R3:W-:Y:S01]  /*3ce0*/  ATOMS.XOR RZ, [UR5+0x10], R3 ;  /* 0x00001003ffff798c */ /* 0x0007e2000b800005 */
[----:B------:R-:W-:Y:S05]  /*3cf0*/  BRA `(.L_x_73) ;  /* 0x0000000000107947 */ /* 0x000fea0003800000 */
.L_x_66:
[----:B------:R-:W-:Y:S02]  /*3d00*/  MOV R3, 0xffffffff ;  /* 0xffffffff00037802 */ /* 0x000fe40000000f00 */
[----:B------:R-:W-:-:S03]  /*3d10*/  MOV R4, 0x3d40 ;  /* 0x00003d4000047802 */ /* 0x000fc60000000f00 */
[----:B------:R2:W-:Y:S04]  /*3d20*/  STS [UR6+0x160], R3 ;  /* 0x00016003ff007988 */ /* 0x0005e80008000806 */
[----:B-12--5:R-:W-:Y:S05]  /*3d30*/  CALL.REL.NOINC `($__internal_1_$__cuda_sm10x_tcgen05_guardrail_trap_phase_invalid_during_alloc) ;  /* 0x0000006000747944 */ /* 0x026fea0003c00000 */
.L_x_73:
[----:B------:R-:W-:Y:S05]  /*3d40*/  WARPSYNC.ALL ;  /* 0x0000000000007948 */ /* 0x000fea0003800000 */
[----:B------:R-:W4:Y:S01]  /*3d50*/  S2UR UR34, SR_CgaCtaId ;  /* 0x00000000002279c3 */ /* 0x000f220000008800 */
[----:B------:R-:W-:Y:S01]  /*3d60*/  UMOV UR4, 0x400 ;  /* 0x0000040000047882 */ /* 0x000fe20000000000 */
[----:B------:R-:W-:-:S06]  /*3d70*/  NOP ;  /* 0x0000000000007918 */ /* 0x000fcc0000000000 */
[----:B------:R-:W-:Y:S06]  /*3d80*/  BAR.ARV 0x6, 0xa0 ;  /* 0x0182800000007b1d */ /* 0x000fec0000002000 */
[----:B------:R-:W1:Y:S01]  /*3d90*/  LDCU UR11, c[0x0][0x38c] ;  /* 0x00007180ff0b77ac */ /* 0x000e620008000800 */
[----:B------:R-:W-:Y:S01]  /*3da0*/  LOP3.LUT R2, R2, 0xffff, RZ, 0xc0, !PT ;  /* 0x0000ffff02027812 */ /* 0x000fe200078ec0ff */
[----:B--2---:R-:W-:Y:S01]  /*3db0*/  IMAD.MOV.U32 R10, RZ, RZ, 0x1 ;  /* 0x00000001ff0a7424 */ /* 0x004fe200078e00ff */
[----:B------:R-:W-:Y:S02]  /*3dc0*/  LOP3.LUT R0, R0, 0xffff, RZ, 0xc0, !PT ;  /* 0x0000ffff00007812 */ /* 0x000fe400078ec0ff */
[----:B------:R-:W-:-:S02]  /*3dd0*/  CS2R R8, SRZ ;  /* 0x0000000000087805 */ /* 0x000fc4000001ff00 */
[----:B------:R-:W-:Y:S01]  /*3de0*/  R2UR UR43, R2 ;  /* 0x00000000022b72ca */ /* 0x000fe200000e0000 */
[----:B------:R-:W2:Y:S01]  /*3df0*/  LDCU UR63, c[0x0][0x370] ;  /* 0x00006e00ff3f77ac */ /* 0x000ea20008000800 */
[----:B------:R-:W-:Y:S01]  /*3e00*/  R2UR UR65, R0 ;  /* 0x00000000004172ca */ /* 0x000fe200000e0000 */
[----:B----4-:R-:W-:Y:S01]  /*3e10*/  ULEA UR34, UR34, UR4, 0x18 ;  /* 0x0000000422227291 */ /* 0x010fe2000f8ec0ff */
[----:B------:R-:W-:Y:S01]  /*3e20*/  UMOV UR61, URZ ;  /* 0x000000ff003d7c82 */ /* 0x000fe20008000000 */
[----:B------:R-:W-:Y:S02]  /*3e30*/  UISETP.GE.AND UP5, UPT, UR42, 0x1, UPT ;  /* 0x000000012a00788c */ /* 0x000fe4000bfa6270 */
[----:B------:R-:W-:Y:S02]  /*3e40*/  UIADD3 UR6, UPT, UPT, UR34, 0x6400, URZ ;  /* 0x0000640022067890 */ /* 0x000fe4000fffe0ff */
[----:B------:R-:W-:-:S03]  /*3e50*/  UIADD3 UR5, UPT, UPT, UR34, 0x2a400, URZ ;  /* 0x0002a40022057890 */ /* 0x000fc6000fffe0ff */
[----:B---3--:R-:W3:Y:S01]  /*3e60*/  LDS R3, [UR34+0x160] ;  /* 0x00016022ff037984 */ /* 0x008ee20008000800 */
[----:B-1----:R-:W-:Y:S02]  /*3e70*/  UIADD3 UR11, UPT, UPT, UR11, 0xff, URZ ;  /* 0x000000ff0b0b7890 */ /* 0x002fe4000fffe0ff */
[----:B------:R-:W-:Y:S02]  /*3e80*/  UIADD3 UR4, UPT, UPT, UR34, 0x33400, URZ ;  /* 0x0003340022047890 */ /* 0x000fe4000fffe0ff */
[----:B------:R-:W-:Y:S02]  /*3e90*/  UIADD3 UR7, UPT, UPT, UR34, 0x35800, URZ ;  /* 0x0003580022077890 */ /* 0x000fe4000fffe0ff */
[----:B------:R-:W-:Y:S02]  /*3ea0*/  USHF.R.U32.HI UR10, URZ, 0x4, UR6 ;  /* 0x00000004ff0a7899 */ /* 0x000fe40008011606 */
[----:B------:R-:W-:Y:S02]  /*3eb0*/  USHF.R.U32.HI UR8, URZ, 0x4, UR5 ;  /* 0x00000004ff087899 */ /* 0x000fe40008011605 */
[----:B------:R-:W-:-:S02]  /*3ec0*/  USHF.R.S32.HI UR9, URZ, 0x1f, UR11 ;  /* 0x0000001fff097899 */ /* 0x000fc4000801140b */
[----:B------:R-:W-:Y:S02]  /*3ed0*/  USHF.R.U32.HI UR6, URZ, 0x4, UR4 ;  /* 0x00000004ff067899 */ /* 0x000fe40008011604 */
[----:B------:R-:W-:Y:S02]  /*3ee0*/  USHF.R.U32.HI UR5, URZ, 0x4, UR7 ;  /* 0x00000004ff057899 */ /* 0x000fe40008011607 */
[----:B------:R-:W-:Y:S02]  /*3ef0*/  ULEA.HI UR4, UR9, UR11, URZ, 0x8 ;  /* 0x0000000b09047291 */ /* 0x000fe4000f8f40ff */
[----:B------:R-:W-:Y:S02]  /*3f00*/  ULOP3.LUT UR6, UR6, 0x3fff, URZ, 0xc0, !UPT ;  /* 0x00003fff06067892 */ /* 0x000fe4000f8ec0ff */
[----:B------:R-:W-:Y:S02]  /*3f10*/  ULOP3.LUT UR5, UR5, 0x3fff, URZ, 0xc0, !UPT ;  /* 0x00003fff05057892 */ /* 0x000fe4000f8ec0ff */
[----:B------:R-:W-:-:S02]  /*3f20*/  USHF.R.S32.HI UR64, URZ, 0x8, UR4 ;  /* 0x00000008ff407899 */ /* 0x000fc40008011404 */
[----:B------:R-:W-:Y:S02]  /*3f30*/  ULOP3.LUT UR56, UR6, 0x10000, URZ, 0xfc, !UPT ;  /* 0x0001000006387892 */ /* 0x000fe4000f8efcff */
[----:B------:R-:W-:Y:S02]  /*3f40*/  ULOP3.LUT UR57, UR5, 0x10000, URZ, 0xfc, !UPT ;  /* 0x0001000005397892 */ /* 0x000fe4000f8efcff */
[----:B------:R-:W-:Y:S02]  /*3f50*/  ULOP3.LUT UR10, UR10, 0x3fff, URZ, 0xc0, !UPT ;  /* 0x00003fff0a0a7892 */ /* 0x000fe4000f8ec0ff */
[----:B------:R-:W-:Y:S02]  /*3f60*/  ULOP3.LUT UR8, UR8, 0x3fff, URZ, 0xc0, !UPT ;  /* 0x00003fff08087892 */ /* 0x000fe4000f8ec0ff */
[----:B------:R-:W-:Y:S02]  /*3f70*/  UISETP.LT.AND UP0, UPT, UR64, 0x1, UPT ;  /* 0x000000014000788c */ /* 0x000fe4000bf01270 */
[----:B------:R-:W-:Y:S01]  /*3f80*/  UISETP.NE.AND UP4, UPT, UR42, 0x1, UPT ;  /* 0x000000012a00788c */ /* 0x000fe2000bf85270 */
[----:B------:R-:W1:Y:S01]  /*3f90*/  LDCU UR62, c[0x0][0x374] ;  /* 0x00006e80ff3e77ac */ /* 0x000e620008000800 */
[----:B---3--:R-:W-:Y:S01]  /*3fa0*/  R2UR UR29, R3 ;  /* 0x00000000031d72ca */ /* 0x008fe200000e0000 */
[----:B------:R-:W-:Y:S01]  /*3fb0*/  IMAD.MOV.U32 R3, RZ, RZ, RZ ;  /* 0x000000ffff037224 */ /* 0x000fe200078e00ff */
[----:B------:R-:W-:-:S02]  /*3fc0*/  ULOP3.LUT UR54, UR10, 0x10000, URZ, 0xfc, !UPT ;  /* 0x000100000a367892 */ /* 0x000fc4000f8efcff */
[----:B------:R-:W-:Y:S02]  /*3fd0*/  ULOP3.LUT UR55, UR8, 0x10000, URZ, 0xfc, !UPT ;  /* 0x0001000008377892 */ /* 0x000fe4000f8efcff */
[----:B------:R-:W-:Y:S02]  /*3fe0*/  USEL UR70, UR64, 0x1, !UP0 ;  /* 0x0000000140467887 */ /* 0x000fe4000c000000 */
[----:B------:R-:W-:Y:S01]  /*3ff0*/  UISETP.NE.AND UP3, UPT, UR72, URZ, UPT ;  /* 0x000000ff4800728c */ /* 0x000fe2000bf65270 */
[----:B------:R-:W-:Y:S01]  /*4000*/  UMOV UR32, URZ ;  /* 0x000000ff00207c82 */ /* 0x000fe20008000000 */
[----:B------:R-:W-:-:S03]  /*4010*/  UMOV UR30, URZ ;  /* 0x000000ff001e7c82 */ /* 0x000fc60008000000 */
[----:B------:R-:W-:Y:S02]  /*4020*/  UIADD3 UR46, UPT, UPT, UR29, 0x80, URZ ;  /* 0x000000801d2e7890 */ /* 0x000fe4000fffe0ff */
[----:B------:R-:W-:Y:S02]  /*4030*/  UIADD3 UR52, UPT, UPT, UR29, 0x84, URZ ;  /* 0x000000841d347890 */ /* 0x000fe4000fffe0ff */
[----:B------:R-:W-:Y:S02]  /*4040*/  UIADD3 UR50, UPT, UPT, UR29, -0x7fffff80, URZ ;  /* 0x800000801d327890 */ /* 0x000fe4000fffe0ff */
[----:B------:R-:W-:Y:S02]  /*4050*/  UIADD3 UR48, UPT, UPT, UR29, -0x7fffff7c, URZ ;  /* 0x800000841d307890 */ /* 0x000fe4000fffe0ff */
[----:B------:R-:W-:Y:S02]  /*4060*/  USHF.R.U32.HI UR7, URZ, 0x11, UR46 ;  /* 0x00000011ff077899 */ /* 0x000fe4000801162e */
[----:B------:R-:W-:-:S02]  /*4070*/  USHF.R.U32.HI UR6, URZ, 0x11, UR50 ;  /* 0x00000011ff067899 */ /* 0x000fc40008011632 */
[----:B------:R-:W-:Y:S02]  /*4080*/  USHF.R.U32.HI UR5, URZ, 0x11, UR52 ;  /* 0x00000011ff057899 */ /* 0x000fe40008011634 */
[----:B------:R-:W-:Y:S02]  /*4090*/  USHF.R.U32.HI UR4, URZ, 0x11, UR48 ;  /* 0x00000011ff047899 */ /* 0x000fe40008011630 */
[----:B------:R-:W-:Y:S02]  /*40a0*/  ULOP3.LUT UR7, UR7, 0x6000, URZ, 0xc0, !UPT ;  /* 0x0000600007077892 */ /* 0x000fe4000f8ec0ff */
[----:B------:R-:W-:Y:S02]  /*40b0*/  ULOP3.LUT UR6, UR6, 0x6000, URZ, 0xc0, !UPT ;  /* 0x0000600006067892 */ /* 0x000fe4000f8ec0ff */
[----:B------:R-:W-:Y:S02]  /*40c0*/  ULOP3.LUT UR5, UR5, 0x6000, URZ, 0xc0, !UPT ;  /* 0x0000600005057892 */ /* 0x000fe4000f8ec0ff */
[----:B------:R-:W-:-:S02]  /*40d0*/  ULOP3.LUT UR4, UR4, 0x6000, URZ, 0xc0, !UPT ;  /* 0x0000600004047892 */ /* 0x000fc4000f8ec0ff */
[----:B------:R-:W-:Y:S02]  /*40e0*/  UIADD3 UR71, UPT, UPT, UR29, 0x88, URZ ;  /* 0x000000881d477890 */ /* 0x000fe4000fffe0ff */
[----:B------:R-:W-:Y:S02]  /*40f0*/  ULOP3.LUT UR69, UR7, 0x1090, URZ, 0xfc, !UPT ;  /* 0x0000109007457892 */ /* 0x000fe4000f8efcff */
[----:B------:R-:W-:Y:S02]  /*4100*/  ULOP3.LUT UR68, UR6, 0x1090, URZ, 0xfc, !UPT ;  /* 0x0000109006447892 */ /* 0x000fe4000f8efcff */
[----:B------:R-:W-:Y:S02]  /*4110*/  ULOP3.LUT UR67, UR5, 0x1090, URZ, 0xfc, !UPT ;  /* 0x0000109005437892 */ /* 0x000fe4000f8efcff */
[----:B-12---:R-:W-:-:S12]  /*4120*/  ULOP3.LUT UR66, UR4, 0x1090, URZ, 0xfc, !UPT ;  /* 0x0000109004427892 */ /* 0x006fd8000f8efcff */
.L_x_86:
[C---:B------:R-:W-:Y:S02]  /*4130*/  LEA R2, R9.reuse, UR34, 0x3 ;  /* 0x0000002209027c11 */ /* 0x040fe4000f8e18ff */
[----:B------:R-:W-:Y:S02]  /*4140*/  SHF.L.U32 R5, R8, 0x1f, RZ ;  /* 0x0000001f08057819 */ /* 0x000fe400000006ff */
[----:B------:R-:W-:Y:S02]  /*4150*/  LEA R6, R9, UR34, 0x4 ;  /* 0x0000002209067c11 */ /* 0x000fe4000f8e20ff */
[----:B------:R-:W1:Y:S02]  /*4160*/  SYNCS.PHASECHK.TRANS64.TRYWAIT P0, [R2+URZ+0xd0], R5 ;  /* 0x0000d005020075a7 */ /* 0x000e6400080011ff */
[----:B-1-3--:R-:W-:Y:S05]  /*4170*/  @!P0 BRA `(.L_x_77) ;  /* 0x0000005800088947 */ /* 0x00afea0003800000 */
.L_x_171:
[----:B-1----:R-:W1:Y:S01]  /*4180*/  LDS.128 R4, [R6+0x140] ;  /* 0x0001400006047984 */ /* 0x002e620000000c00 */
[----:B------:R-:W-:Y:S01]  /*4190*/  @!PT LDS RZ, [RZ] ;  /* 0x00000000fffff984 */ /* 0x000fe20000000800 */
[----:B------:R-:W-:Y:S01]  /*41a0*/  @!PT LDS RZ, [RZ] ;  /* 0x00000000fffff984 */ /* 0x000fe20000000800 */
[----:B------:R-:W-:Y:S01]  /*41b0*/  @!PT LDS RZ, [RZ] ;  /* 0x00000000fffff984 */ /* 0x000fe20000000800 */
[----:B------:R-:W-:Y:S01]  /*41c0*/  @!PT LDS RZ, [RZ] ;  /* 0x00000000fffff984 */ /* 0x000fe20000000800 */
[----:B------:R2:W-:Y:S06]  /*41d0*/  MEMBAR.ALL.CTA ;  /* 0x0000000000007992 */ /* 0x0005ec0000008000 */
[----:B--2---:R-:W2:Y:S01]  /*41e0*/  FENCE.VIEW.ASYNC.S ;  /* 0x00000000000073c6 */ /* 0x004ea20000000000 */
[----:B-1----:R-:W-:-:S13]  /*41f0*/  LOP3.LUT P0, RZ, R6, 0x1, RZ, 0xc0, !PT ;  /* 0x0000000106ff7812 */ /* 0x002fda000780c0ff */
[----:B--2---:R-:W-:Y:S01]  /*4200*/  VOTEU.ANY UP2, P0 ;  /* 0x0000000000ff7886 */ /* 0x004fe20000040100 */
[----:B------:R-:W-:-:S13]  /*4210*/  PLOP3.LUT P0, PT, PT, PT, UP2, 0x80, 0x8 ;  /* 0x000000000008781c */ /* 0x000fda0003f0f028 */
[----:B------:R-:W-:Y:S02]  /*4220*/  @P0 MOV R0, R4 ;  /* 0x0000000400000202 */ /* 0x000fe40000000f00 */
[----:B------:R-:W-:Y:S02]  /*4230*/  @P0 LOP3.LUT R4, R5, 0xffff, RZ, 0xc0, !PT ;  /* 0x0000ffff05040812 */ /* 0x000fe400078ec0ff */
[----:B------:R-:W-:Y:S01]  /*4240*/  @P0 R2UR UR5, R0 ;  /* 0x00000000000502ca */ /* 0x000fe200000e0000 */
[----:B------:R-:W-:Y:S01]  /*4250*/  VIADD R0, R2, 0xe0 ;  /* 0x000000e002007836 */ /* 0x000fe20000000000 */
[----:B------:R-:W-:-:S04]  /*4260*/  @P0 R2UR UR4, R4 ;  /* 0x00000000040402ca */ /* 0x000fc800000e0000 */
[----:B------:R-:W-:-:S04]  /*4270*/  PRMT R0, RZ, 0x654, R0 ;  /* 0x00000654ff007816 */ /* 0x000fc80000000000 */
[----:B------:R1:W-:Y:S03]  /*4280*/  SYNCS.ARRIVE.TRANS64.RED.A1T0 RZ, [R0+URZ], RZ ;  /* 0x000000ff00ff79a7 */ /* 0x0003e600081004ff */
[----:B------:R-:W-:Y:S02]  /*4290*/  @UP2 UMOV UR60, UR5 ;  /* 0x00000005003c2c82 */ /* 0x000fe40008000000 */
[----:B------:R-:W-:Y:S01]  /*42a0*/  @UP2 UMOV UR58, UR4 ;  /* 0x00000004003a2c82 */ /* 0x000fe20008000000 */
[----:B------:R-:W-:Y:S05]  /*42b0*/  BRA.U !UP5, `(.L_x_78) ;  /* 0x000000010dd07547 */ /* 0x000fea000b800000 */
[----:B------:R-:W2:Y:S01]  /*42c0*/  LDCU.128 UR12, c[0x0][0xf10] ;  /* 0x0001e200ff0c77ac */ /* 0x000ea20008000c00 */
[----:B------:R-:W3:Y:S01]  /*42d0*/  LDCU UR21, c[0x0][0xf20] ;  /* 0x0001e400ff1577ac */ /* 0x000ee20008000800 */
[----:B------:R-:W4:Y:S01]  /*42e0*/  LDCU UR20, c[0x0][0xf0c] ;  /* 0x0001e180ff1477ac */ /* 0x000f220008000800 */
[----:B------:R-:W1:Y:S01]  /*42f0*/  LDCU.64 UR8, c[0x0][0xf28] ;  /* 0x0001e500ff0877ac */ /* 0x000e620008000a00 */
[----:B--2---:R-:W-:Y:S02]  /*4300*/  UIMAD.WIDE.U32 UR6, UR62, UR15, URZ ;  /* 0x0000000f3e0672a5 */ /* 0x004fe4000f8e00ff */
[----:B------:R-:W-:Y:S02]  /*4310*/  UIMAD.WIDE.U32 UR4, UR63, UR12, URZ ;  /* 0x0000000c3f0472a5 */ /* 0x000fe4000f8e00ff */
[----:B------:R-:W-:Y:S02]  /*4320*/  UISETP.NE.AND UP0, UPT, UR14, 0x1, UPT ;  /* 0x000000010e00788c */ /* 0x000fe4000bf05270 */
[----:B------:R-:W-:Y:S01]  /*4330*/  UIMAD.WIDE.U32 UR18, UR58, UR15, URZ ;  /* 0x0000000f3a1272a5 */ /* 0x000fe2000f8e00ff */
[----:B------:R-:W-:-:S02]  /*4340*/  UMOV UR6, UR7 ;  /* 0x0000000700067c82 */ /* 0x000fc40008000000 */
[----:B------:R-:W-:Y:S01]  /*4350*/  UMOV UR4, UR5 ;  /* 0x0000000500047c82 */ /* 0x000fe20008000000 */
[----:B---3--:R-:W-:Y:S02]  /*4360*/  USHF.R.U32.HI UR6, URZ, UR21, UR6 ;  /* 0x00000015ff067299 */ /* 0x008fe40008011606 */
[----:B----4-:R-:W-:Y:S02]  /*4370*/  UISETP.NE.AND UP1, UPT, UR20, 0x1, UPT ;  /* 0x000000011400788c */ /* 0x010fe4000bf25270 */
[----:B------:R-:W-:Y:S02]  /*4380*/  USHF.R.U32.HI UR4, URZ, UR13, UR4 ;  /* 0x0000000dff047299 */ /* 0x000fe40008011604 */
[----:B------:R-:W-:Y:S02]  /*4390*/  USEL UR5, UR62, UR6, !UP0 ;  /* 0x000000063e057287 */ /* 0x000fe4000c000000 */
[----:B------:R-:W-:Y:S02]  /*43a0*/  USEL UR6, UR63, UR4, !UP1 ;  /* 0x000000043f067287 */ /* 0x000fe4000c800000 */
[----:B-1----:R-:W-:Y:S01]  /*43b0*/  UIMAD.WIDE.U32 UR10, UR5, UR8, URZ ;  /* 0x00000008050a72a5 */ /* 0x002fe2000f8e00ff */
[----:B------:R-:W-:Y:S01]  /*43c0*/  UMOV UR4, UR19 ;  /* 0x0000001300047c82 */ /* 0x000fe20008000000 */
[----:B------:R-:W-:-:S02]  /*43d0*/  UIMAD.WIDE.U32 UR16, UR60, UR12, URZ ;  /* 0x0000000c3c1072a5 */ /* 0x000fc4000f8e00ff */
        /* <DEDUP_REMOVED lines=34> */
.L_x_78:
[----:B------:R-:W2:Y:S02]  /*4600*/  LDCU UR4, c[0x0][0xf30] ;  /* 0x0001e600ff0477ac */ /* 0x000ea40008000800 */
[----:B--2---:R-:W-:-:S09]  /*4610*/  UISETP.NE.AND UP0, UPT, UR4, 0x1, UPT ;  /* 0x000000010400788c */ /* 0x004fd2000bf05270 */
[----:B------:R-:W-:Y:S05]  /*4620*/  BRA.U UP0, `(.L_x_79) ;  /* 0x00000001003c7547 */ /* 0x000fea000b800000 */
[----:B------:R-:W2:Y:S01]  /*4630*/  LDCU.128 UR8, c[0x0][0xf10] ;  /* 0x0001e200ff0877ac */ /* 0x000ea20008000c00 */
[----:B------:R-:W3:Y:S01]  /*4640*/  LDCU UR12, c[0x0][0xf0c] ;  /* 0x0001e180ff0c77ac */ /* 0x000ee20008000800 */
[----:B------:R-:W4:Y:S01]  /*4650*/  LDCU UR13, c[0x0][0xf20] ;  /* 0x0001e400ff0d77ac */ /* 0x000f220008000800 */
[----:B--2---:R-:W-:Y:S02]  /*4660*/  UIMAD.WIDE.U32 UR6, UR60, UR8, URZ ;  /* 0x000000083c0672a5 */ /* 0x004fe4000f8e00ff */
[----:B------:R-:W-:Y:S02]  /*4670*/  UIMAD.WIDE.U32 UR4, UR58, UR11, URZ ;  /* 0x0000000b3a0472a5 */ /* 0x000fe4000f8e00ff */
[----:B---3--:R-:W-:Y:S02]  /*4680*/  UISETP.NE.AND UP0, UPT, UR12, 0x1, UPT ;  /* 0x000000010c00788c */ /* 0x008fe4000bf05270 */
[----:B------:R-:W-:Y:S01]  /*4690*/  UISETP.NE.AND UP1, UPT, UR10, 0x1, UPT ;  /* 0x000000010a00788c */ /* 0x000fe2000bf25270 */
[----:B------:R-:W-:-:S02]  /*46a0*/  UMOV UR6, UR7 ;  /* 0x0000000700067c82 */ /* 0x000fc40008000000 */
[----:B------:R-:W-:Y:S01]  /*46b0*/  UMOV UR4, UR5 ;  /* 0x0000000500047c82 */ /* 0x000fe20008000000 */
[----:B------:R-:W-:Y:S02]  /*46c0*/  USHF.R.U32.HI UR9, URZ, UR9, UR6 ;  /* 0x00000009ff097299 */ /* 0x000fe40008011606 */
[----:B----4-:R-:W-:Y:S02]  /*46d0*/  USHF.R.U32.HI UR4, URZ, UR13, UR4 ;  /* 0x0000000dff047299 */ /* 0x010fe40008011604 */
[----:B------:R-:W-:Y:S02]  /*46e0*/  USEL UR5, UR60, UR9, !UP0 ;  /* 0x000000093c057287 */ /* 0x000fe4000c000000 */
[----:B------:R-:W-:-:S04]  /*46f0*/  USEL UR4, UR58, UR4, !UP1 ;  /* 0x000000043a047287 */ /* 0x000fc8000c800000 */
[----:B------:R-:W-:-:S04]  /*4700*/  UIADD3 UR4, UPT, UPT, UR5, -UR4, URZ ;  /* 0x8000000405047290 */ /* 0x000fc8000fffe0ff */
[----:B------:R-:W-:-:S12]  /*4710*/  UIMAD UR58, UR4, UR10, UR58 ;  /* 0x0000000a043a72a4 */ /* 0x000fd8000f8e023a */
.L_x_79:
[----:B------:R-:W-:Y:S01]  /*4720*/  IADD3 R9, PT, PT, R9, 0x1, RZ ;  /* 0x0000000109097810 */ /* 0x000fe20007ffe0ff */
[----:B------:R-:W-:Y:S06]  /*4730*/  BRA.U UP3, `(.L_x_80) ;  /* 0x0000000503a87547 */ /* 0x000fec000b800000 */
[----:B------:R-:W2:Y:S01]  /*4740*/  LDCU UR4, c[0x0][0x38c] ;  /* 0x00007180ff0477ac */ /* 0x000ea20008000800 */
[----:B------:R-:W-:Y:S02]  /*4750*/  PLOP3.LUT P1, PT, PT, PT, PT, 0x80, 0x8 ;  /* 0x000000000008781c */ /* 0x000fe40003f2f070 */
[----:B------:R-:W-:Y:S01]  /*4760*/  SHF.L.U32 R5, R10, 0x1f, RZ ;  /* 0x0000001f0a057819 */ /* 0x000fe200000006ff */
[----:B------:R-:W-:Y:S02]  /*4770*/  ULEA UR59, UR61, UR34, 0x3 ;  /* 0x000000223d3b7291 */ /* 0x000fe4000f8e18ff */
[----:B------:R-:W-:Y:S02]  /*4780*/  ULEA UR28, UR61, UR29, 0x6 ;  /* 0x0000001d3d1c7291 */ /* 0x000fe4000f8e30ff */
[----:B--2---:R-:W-:-:S06]  /*4790*/  UISETP.GE.AND UP0, UPT, UR4, 0x1, UPT ;  /* 0x000000010400788c */ /* 0x004fcc000bf06270 */
[----:B------:R-:W-:-:S05]  /*47a0*/  PLOP3.LUT P0, PT, PT, PT, UP0, 0x80, 0x8 ;  /* 0x000000000008781c */ /* 0x000fca0003f0f008 */
[----:B------:R-:W-:-:S08]  /*47b0*/  @UP0 ULEA UR4, UR32, UR34, 0x3 ;  /* 0x0000002220040291 */ /* 0x000fd0000f8e18ff */
[----:B-1----:R-:W-:-:S04]  /*47c0*/  @P0 SHF.L.U32 R0, R3, 0x1f, RZ ;  /* 0x0000001f03000819 */ /* 0x002fc800000006ff */
[----:B------:R1:W2:Y:S01]  /*47d0*/  @P0 SYNCS.PHASECHK.TRANS64.TRYWAIT P1, [UR4], R0 ;  /* 0x00000000ff0005a7 */ /* 0x0002a20008021104 */
[----:B------:R-:W-:-:S04]  /*47e0*/  ULEA.HI UR4, UR26, UR26, URZ, 0x1 ;  /* 0x0000001a1a047291 */ /* 0x000fc8000f8f08ff */
[----:B------:R-:W-:-:S04]  /*47f0*/  ULOP3.LUT UR4, UR4, 0x7ffffffe, URZ, 0xc0, !UPT ;  /* 0x7ffffffe04047892 */ /* 0x000fc8000f8ec0ff */
[----:B------:R-:W-:-:S04]  /*4800*/  UIADD3 UR4, UPT, UPT, -UR4, UR26, URZ ;  /* 0x0000001a04047290 */ /* 0x000fc8000fffe1ff */
[----:B------:R-:W-:Y:S01]  /*4810*/  ULEA UR47, UR4, UR71, 0x1 ;  /* 0x00000047042f7291 */ /* 0x000fe2000f8e08ff */
[----:B------:R-:W3:Y:S02]  /*4820*/  SYNCS.PHASECHK.TRANS64.TRYWAIT P0, [UR59+0x100], R5 ;  /* 0x00010005ff0075a7 */ /* 0x000ee4000800113b */
[----:B-123--:R-:W-:Y:S09]  /*4830*/  @!P0 BRA `(.L_x_81) ;  /* 0x00000050006c8947 */ /* 0x00eff20003800000 */
.L_x_173:
[----:B------:R-:W-:Y:S01]  /*4840*/  UMOV UR35, UR30 ;  /* 0x0000001e00237c82 */ /* 0x000fe20008000000 */
[----:B------:R-:W-:Y:S05]  /*4850*/  BRA.U !UP0, `(.L_x_82) ;  /* 0x0000000508507547 */ /* 0x000fea000b800000 */
[----:B------:R-:W-:Y:S02]  /*4860*/  USHF.R.U32.HI UR4, URZ, 0x1a, UR47 ;  /* 0x0000001aff047899 */ /* 0x000fe4000801162f */
[----:B------:R-:W-:Y:S02]  /*4870*/  ULOP3.LUT UR51, UR47, 0x80000000, URZ, 0x3c, !UPT ;  /* 0x800000002f337892 */ /* 0x000fe4000f8e3cff */
[----:B------:R-:W-:Y:S02]  /*4880*/  UIADD3 UR53, UPT, UPT, UR47, 0x4, URZ ;  /* 0x000000042f357890 */ /* 0x000fe4000fffe0ff */
[----:B------:R-:W-:Y:S02]  /*4890*/  UIADD3 UR49, UPT, UPT, UR47, -0x7ffffffc, URZ ;  /* 0x800000042f317890 */ /* 0x000fe4000fffe0ff */
[----:B------:R-:W-:Y:S02]  /*48a0*/  ULOP3.LUT UR6, UR4, 0x30, URZ, 0xc0, !UPT ;  /* 0x0000003004067892 */ /* 0x000fe4000f8ec0ff */
[----:B------:R-:W-:-:S02]  /*48b0*/  USHF.R.U32.HI UR5, URZ, 0x1a, UR51 ;  /* 0x0000001aff057899 */ /* 0x000fc40008011633 */
[----:B------:R-:W-:Y:S02]  /*48c0*/  USHF.R.U32.HI UR4, URZ, 0x1a, UR53 ;  /* 0x0000001aff047899 */ /* 0x000fe40008011635 */
[----:B------:R-:W-:Y:S02]  /*48d0*/  USHF.R.U32.HI UR7, URZ, 0x1a, UR49 ;  /* 0x0000001aff077899 */ /* 0x000fe40008011631 */
[----:B------:R-:W-:Y:S02]  /*48e0*/  ULOP3.LUT UR44, UR6, 0x480, URZ, 0xfc, !UPT ;  /* 0x00000480062c7892 */ /* 0x000fe4000f8efcff */
[----:B------:R-:W-:Y:S02]  /*48f0*/  ULOP3.LUT UR6, UR5, 0x30, URZ, 0xc0, !UPT ;  /* 0x0000003005067892 */ /* 0x000fe4000f8ec0ff */
[----:B------:R-:W-:Y:S02]  /*4900*/  ULOP3.LUT UR5, UR4, 0x30, URZ, 0xc0, !UPT ;  /* 0x0000003004057892 */ /* 0x000fe4000f8ec0ff */
[----:B------:R-:W-:-:S02]  /*4910*/  ULOP3.LUT UR4, UR7, 0x30, URZ, 0xc0, !UPT ;  /* 0x0000003007047892 */ /* 0x000fc4000f8ec0ff */
[----:B------:R-:W-:Y:S02]  /*4920*/  ULOP3.LUT UR6, UR6, 0x480, URZ, 0xfc, !UPT ;  /* 0x0000048006067892 */ /* 0x000fe4000f8efcff */
[----:B------:R-:W-:Y:S02]  /*4930*/  ULOP3.LUT UR5, UR5, 0x480, URZ, 0xfc, !UPT ;  /* 0x0000048005057892 */ /* 0x000fe4000f8efcff */
[----:B------:R-:W-:Y:S02]  /*4940*/  ULOP3.LUT UR4, UR4, 0x480, URZ, 0xfc, !UPT ;  /* 0x0000048004047892 */ /* 0x000fe4000f8efcff */
[----:B------:R-:W-:Y:S02]  /*4950*/  UPRMT UR45, UR44, 0x5410, UR69 ;  /* 0x000054102c2d7896 */ /* 0x000fe40008000045 */
[----:B------:R-:W-:Y:S01]  /*4960*/  UIADD3 UR35, UPT, UPT, UR70, UR30, URZ ;  /* 0x0000001e46237290 */ /* 0x000fe2000fffe0ff */
[----:B------:R-:W-:Y:S01]  /*4970*/  UMOV UR11, URZ ;  /* 0x000000ff000b7c82 */ /* 0x000fe20008000000 */
[----:B------:R-:W-:Y:S01]  /*4980*/  UMOV UR31, UR64 ;  /* 0x00000040001f7c82 */ /* 0x000fe20008000000 */
[----:B------:R-:W-:Y:S01]  /*4990*/  UMOV UR9, UR32 ;  /* 0x0000002000097c82 */ /* 0x000fe20008000000 */
[----:B------:R-:W-:-:S02]  /*49a0*/  UPRMT UR41, UR6, 0x5410, UR68 ;  /* 0x0000541006297896 */ /* 0x000fc40008000044 */
[----:B------:R-:W-:Y:S02]  /*49b0*/  UPRMT UR39, UR5, 0x5410, UR67 ;  /* 0x0000541005277896 */ /* 0x000fe40008000043 */
[----:B------:R-:W-:Y:S01]  /*49c0*/  UPRMT UR37, UR4, 0x5410, UR66 ;  /* 0x0000541004257896 */ /* 0x000fe20008000042 */
[----:B------:R-:W-:Y:S01]  /*49d0*/  UMOV UR44, URZ ;  /* 0x000000ff002c7c82 */ /* 0x000fe20008000000 */
[----:B------:R-:W-:Y:S01]  /*49e0*/  UMOV UR40, URZ ;  /* 0x000000ff00287c82 */ /* 0x000fe20008000000 */
[----:B------:R-:W-:Y:S01]  /*49f0*/  UMOV UR38, URZ ;  /* 0x000000ff00267c82 */ /* 0x000fe20008000000 */
[----:B------:R-:W-:-:S08]  /*4a00*/  UMOV UR36, URZ ;  /* 0x000000ff00247c82 */ /* 0x000fd00008000000 */
.L_x_85:
[----:B--2---:R-:W-:Y:S01]  /*4a10*/  ULEA UR7, UR9, UR34, 0x3 ;  /* 0x0000002209077291 */ /* 0x004fe2000f8e18ff */
[----:B---3--:R-:W-:Y:S11]  /*4a20*/  @P1 BRA `(.L_x_83) ;  /* 0x00000000000c1947 */ /* 0x008ff60003800000 */
[----:B-1----:R-:W-:Y:S04]  /*4a30*/  SHF.L.U32 R5, R3, 0x1f, RZ ;  /* 0x0000001f03057819 */ /* 0x002fe800000006ff */
[----:B------:R-:W1:Y:S02]  /*4a40*/  SYNCS.PHASECHK.TRANS64.TRYWAIT P0, [UR7], R5 ;  /* 0x00000005ff0075a7 */ /* 0x000e640008001107 */
[----:B-1----:R-:W-:Y:S05]  /*4a50*/  @!P0 BRA `(.L_x_84) ;  /* 0x0000004c00fc8947 */ /* 0x002fea0003800000 */
.L_x_83:
[----:B------:R-:W-:Y:S01]  /*4a60*/  UISETP.NE.AND UP0, UPT, UR31, 0x1, UPT ;  /* 0x000000011f00788c */ /* 0x000fe2000bf05270 */
[----:B------:R-:W-:Y:S01]  /*4a70*/  PLOP3.LUT P1, PT, PT, PT, PT, 0x80, 0x8 ;  /* 0x000000000008781c */ /* 0x000fe20003f2f070 */
[----:B------:R-:W-:Y:S02]  /*4a80*/  UIADD3 UR4, UPT, UPT, UR9, 0x1, URZ ;  /* 0x0000000109047890 */ /* 0x000fe4000fffe0ff */
[----:B------:R-:W-:Y:S02]  /*4a90*/  ULEA UR10, UR9, UR56, 0x6 ;  /* 0x00000038090a7291 */ /* 0x000fe4000f8e30ff */
[----:B------:R-:W-:Y:S01]  /*4aa0*/  UISETP.NE.AND UP1, UPT, UR4, 0x9, UPT ;  /* 0x000000090400788c */ /* 0x000fe2000bf25270 */
[----:B------:R-:W-:Y:S01]  /*4ab0*/  PLOP3.LUT P0, PT, PT, PT, UP0, 0x80, 0x8 ;  /* 0x000000000008781c */ /* 0x000fe20003f0f008 */
[----:B------:R-:W-:Y:S02]  /*4ac0*/  ULEA UR8, UR9, UR57, 0x6 ;  /* 0x0000003909087291 */ /* 0x000fe4000f8e30ff */
[----:B------:R-:W-:Y:S02]  /*4ad0*/  USEL UR5, URZ, 0x1, UP1 ;  /* 0x00000001ff057887 */ /* 0x000fe40008800000 */
[----:B------:R-:W-:Y:S02]  /*4ae0*/  USEL UR32, UR4, URZ, UP1 ;  /* 0x000000ff04207287 */ /* 0x000fe40008800000 */
[----:B------:R-:W-:Y:S02]  /*4af0*/  ULEA UR6, UR9, UR55, 0x8 ;  /* 0x0000003709067291 */ /* 0x000fe4000f8e40ff */
[----:B------:R-:W-:Y:S01]  /*4b00*/  @UP0 ULEA UR4, UR32, UR34, 0x3 ;  /* 0x0000002220040291 */ /* 0x000fe2000f8e18ff */
[----:B------:R-:W-:Y:S01]  /*4b10*/  LOP3.LUT R3, R3, UR5, RZ, 0x3c, !PT ;  /* 0x0000000503037c12 */ /* 0x000fe2000f8e3cff */
[----:B------:R-:W-:Y:S02]  /*4b20*/  UIADD3 UR26, UPT, UPT, UR10, 0x20, URZ ;  /* 0x000000200a1a7890 */ /* 0x000fe4000fffe0ff */
[----:B------:R-:W-:Y:S01]  /*4b30*/  UISETP.NE.U32.AND UP0, UPT, UR11, URZ, UPT ;  /* 0x000000ff0b00728c */ /* 0x000fe2000bf05070 */
[----:B-1----:R-:W-:Y:S01]  /*4b40*/  @P0 SHF.L.U32 R0, R3, 0x1f, RZ ;  /* 0x0000001f03000819 */ /* 0x002fe200000006ff */
[----:B------:R-:W-:Y:S02]  /*4b50*/  UIADD3 UR24, UPT, UPT, UR8, 0x20, URZ ;  /* 0x0000002008187890 */ /* 0x000fe4000fffe0ff */
[----:B------:R-:W-:Y:S01]  /*4b60*/  UIADD3 UR22, UPT, UPT, UR6, 0x2, URZ ;  /* 0x0000000206167890 */ /* 0x000fe2000fffe0ff */
[----:B------:R2:W3:Y:S01]  /*4b70*/  @P0 SYNCS.PHASECHK.TRANS64.TRYWAIT P1, [UR4], R0 ;  /* 0x00000000ff0005a7 */ /* 0x0004e20008021104 */
[----:B------:R-:W-:Y:S02]  /*4b80*/  ULEA UR4, UR9, UR54, 0xa ;  /* 0x0000003609047291 */ /* 0x000fe4000f8e50ff */
[----:B------:R-:W-:Y:S02]  /*4b90*/  UIADD3 UR18, UPT, UPT, UR6, 0x4, URZ ;  /* 0x0000000406127890 */ /* 0x000fe4000fffe0ff */
[----:B------:R-:W-:Y:S02]  /*4ba0*/  UIADD3 UR20, UPT, UPT, UR4, 0x2, URZ ;  /* 0x0000000204147890 */ /* 0x000fe4000fffe0ff */
[----:B------:R-:W-:Y:S02]  /*4bb0*/  UIADD3 UR16, UPT, UPT, UR4, 0x4, URZ ;  /* 0x0000000404107890 */ /* 0x000fe4000fffe0ff */
[----:B------:R-:W-:Y:S02]  /*4bc0*/  UIADD3 UR14, UPT, UPT, UR6, 0x6, URZ ;  /* 0x00000006060e7890 */ /* 0x000fe4000fffe0ff */
[----:B------:R-:W-:Y:S02]  /*4bd0*/  UIADD3 UR12, UPT, UPT, UR4, 0x6, URZ ;  /* 0x00000006040c7890 */ /* 0x000fe4000fffe0ff */
[----:B------:R-:W-:Y:S02]  /*4be0*/  UIADD3 UR33, UPT, UPT, UR7, 0x48, URZ ;  /* 0x0000004807217890 */ /* 0x000fe4000fffe0ff */
[----:B------:R-:W-:Y:S02]  /*4bf0*/  UIADD3 UR30, UPT, UPT, UR30, 0x1, URZ ;  /* 0x000000011e1e7890 */ /* 0x000fe4000fffe0ff */
[----:B------:R-:W-:Y:S01]  /*4c00*/  UIADD3 UR31, UPT, UPT, UR31, -0x1, URZ ;  /* 0xffffffff1f1f7890 */ /* 0x000fe2000fffe0ff */
[----:B------:R-:W-:Y:S01]  /*4c10*/  UMOV UR11, 0x4008 ;  /* 0x00004008000b7882 */ /* 0x000fe20000000000 */
[----:B------:R-:W-:Y:S01]  /*4c20*/  UMOV UR27, 0x4008 ;  /* 0x00004008001b7882 */ /* 0x000fe20000000000 */
[----:B------:R1:W-:Y:S01]  /*4c30*/  UTCCP.T.S.2CTA.4x32dp128bit tmem[UR29+0x80], gdesc[UR10] ;  /* 0x0000800a1d0079e7 */ /* 0x0003e20009300000 */
[----:B------:R-:W-:Y:S01]  /*4c40*/  UTCCP.T.S.2CTA.4x32dp128bit tmem[UR29+0x84], gdesc[UR26] ;  /* 0x0000841a1d0079e7 */ /* 0x000fe20009300000 */
[----:B------:R-:W-:Y:S01]  /*4c50*/  UMOV UR9, 0x4008 ;  /* 0x0000400800097882 */ /* 0x000fe20000000000 */
[----:B------:R-:W-:Y:S01]  /*4c60*/  UMOV UR25, 0x4008 ;  /* 0x0000400800197882 */ /* 0x000fe20000000000 */
[----:B------:R4:W-:Y:S01]  /*4c70*/  UTCCP.T.S.2CTA.4x32dp128bit tmem[UR29+0x88], gdesc[UR8] ;  /* 0x000088081d0079e7 */ /* 0x0009e20009300000 */
[----:B------:R2:W-:Y:S01]  /*4c80*/  UTCCP.T.S.2CTA.4x32dp128bit tmem[UR29+0x8c], gdesc[UR24] ;  /* 0x00008c181d0079e7 */ /* 0x0005e20009300000 */
[----:B------:R-:W-:Y:S01]  /*4c90*/  UMOV UR7, 0x40004040 ;  /* 0x4000404000077882 */ /* 0x000fe20000000000 */
[----:B------:R-:W-:Y:S01]  /*4ca0*/  UMOV UR5, 0x40004040 ;  /* 0x4000404000057882 */ /* 0x000fe20000000000 */
[----:B------:R-:W-:Y:S01]  /*4cb0*/  UMOV UR23, 0x40004040 ;  /* 0x4000404000177882 */ /* 0x000fe20000000000 */
[----:B------:R2:W-:Y:S01]  /*4cc0*/  UTCOMMA.2CTA gdesc[UR4], gdesc[UR6], tmem[UR28], tmem[UR44], idesc[UR45], tmem[UR46], UP0 ;  /* 0xc02e2c06040075ea */ /* 0x0005e2000820001c */
[----:B------:R-:W-:Y:S01]  /*4cd0*/  UISETP.NE.AND UP0, UPT, UR30, UR35, UPT ;  /* 0x000000231e00728c */ /* 0x000fe2000bf05270 */
[----:B------:R-:W-:Y:S01]  /*4ce0*/  UMOV UR21, 0x40004040 ;  /* 0x4000404000157882 */ /* 0x000fe20000000000 */
[----:B------:R-:W-:Y:S01]  /*4cf0*/  UMOV UR19, 0x40004040 ;  /* 0x4000404000137882 */ /* 0x000fe20000000000 */
[----:B------:R2:W-:Y:S01]  /*4d00*/  UTCOMMA.2CTA gdesc[UR20], gdesc[UR22], tmem[UR28], tmem[UR40], idesc[UR41], tmem[UR50], UPT ;  /* 0xc0322816140075ea */ /* 0x0005e2000ba0001c */
[----:B------:R-:W-:Y:S01]  /*4d10*/  UMOV UR17, 0x40004040 ;  /* 0x4000404000117882 */ /* 0x000fe20000000000 */
[----:B------:R-:W-:Y:S01]  /*4d20*/  UMOV UR15, 0x40004040 ;  /* 0x40004040000f7882 */ /* 0x000fe20000000000 */
[----:B------:R2:W-:Y:S01]  /*4d30*/  UTCOMMA.2CTA gdesc[UR16], gdesc[UR18], tmem[UR28], tmem[UR38], idesc[UR39], tmem[UR52], UPT ;  /* 0xc0342612100075ea */ /* 0x0005e2000ba0001c */
[----:B------:R-:W-:Y:S02]  /*4d40*/  UMOV UR13, 0x40004040 ;  /* 0x40004040000d7882 */ /* 0x000fe40000000000 */
[----:B------:R2:W-:Y:S01]  /*4d50*/  UTCOMMA.2CTA gdesc[UR12], gdesc[UR14], tmem[UR28], tmem[UR36], idesc[UR37], tmem[UR48], UPT ;  /* 0xc030240e0c0075ea */ /* 0x0005e2000ba0001c */
[----:B------:R2:W-:Y:S01]  /*4d60*/  UTCBAR.2CTA.MULTICAST [UR33], URZ, UR43 ;  /* 0x000000ff210073e9 */ /* 0x0005e2000820082b */
[----:B-1----:R-:W-:Y:S01]  /*4d70*/  UMOV UR11, 0x1 ;  /* 0x00000001000b7882 */ /* 0x002fe20000000000 */
[----:B----4-:R-:W-:Y:S01]  /*4d80*/  UMOV UR9, UR32 ;  /* 0x0000002000097c82 */ /* 0x010fe20008000000 */
[----:B------:R-:W-:Y:S05]  /*4d90*/  BRA.U UP0, `(.L_x_85) ;  /* 0xfffffffd001c7547 */ /* 0x000fea000b83ffff */
.L_x_82:
[----:B--2---:R-:W-:Y:S01]  /*4da0*/  UIADD3 UR4, UPT, UPT, UR59, 0xf0, URZ ;  /* 0x000000f03b047890 */ /* 0x004fe2000fffe0ff */
[----:B------:R-:W-:-:S08]  /*4db0*/  UMOV UR30, UR35 ;  /* 0x00000023001e7c82 */ /* 0x000fd00008000000 */
[----:B------:R2:W-:Y:S01]  /*4dc0*/  UTCBAR.2CTA.MULTICAST [UR4], URZ, UR65 ;  /* 0x000000ff040073e9 */ /* 0x0005e20008200841 */
[----:B------:R-:W-:Y:S02]  /*4dd0*/  NOP ;  /* 0x0000000000007918 */ /* 0x000fe40000000000 */
.L_x_80:
[----:B------:R-:W-:Y:S01]  /*4de0*/  R2UR UR5, R86 ;  /* 0x00000000560572ca */ /* 0x000fe200000e0000 */
[----:B--2---:R-:W-:Y:S01]  /*4df0*/  UIADD3 UR4, UPT, UPT, UR61, 0x1, URZ ;  /* 0x000000013d047890 */ /* 0x004fe2000fffe0ff */
[----:B------:R-:W-:-:S03]  /*4e00*/  ISETP.NE.AND P0, PT, R9, 0x2, PT ;  /* 0x000000020900780c */ /* 0x000fc60003f05270 */
[----:B------:R-:W-:Y:S01]  /*4e10*/  UISETP.NE.AND UP0, UPT, UR4, 0x2, UPT ;  /* 0x000000020400788c */ /* 0x000fe2000bf05270 */
[----:B-1----:R-:W-:Y:S02]  /*4e20*/  SEL R5, RZ, 0x1, P0 ;  /* 0x00000001ff057807 */ /* 0x002fe40000000000 */
[----:B------:R-:W-:Y:S01]  /*4e30*/  SEL R9, R9, RZ, P0 ;  /* 0x000000ff09097207 */ /* 0x000fe20000000000 */
[----:B------:R-:W-:Y:S01]  /*4e40*/  USEL UR61, UR4, URZ, UP0 ;  /* 0x000000ff043d7287 */ /* 0x000fe20008000000 */
[----:B------:R-:W-:-:S03]  /*4e50*/  LOP3.LUT R8, R8, R5, RZ, 0x3c, !PT ;  /* 0x0000000508087212 */ /* 0x000fc600078e3cff */
[----:B------:R-:W-:Y:S02]  /*4e60*/  UIADD3 UR26, UPT, UPT, UR58, UR5, URZ ;  /* 0x000000053a1a7290 */ /* 0x000fe4000fffe0ff */
[----:B------:R-:W-:-:S06]  /*4e70*/  USEL UR5, URZ, 0x1, UP0 ;  /* 0x00000001ff057887 */ /* 0x000fcc0008000000 */
[----:B------:R-:W-:Y:S01]  /*4e80*/  LOP3.LUT R10, R10, UR5, RZ, 0x3c, !PT ;  /* 0x000000050a0a7c12 */ /* 0x000fe2000f8e3cff */
[----:B------:R-:W-:Y:S06]  /*4e90*/  BRA.U UP2, `(.L_x_86) ;  /* 0xfffffff102a47547 */ /* 0x000fec000b83ffff */
[----:B------:R-:W1:Y:S01]  /*4ea0*/  S2UR UR8, SR_CgaCtaId ;  /* 0x00000000000879c3 */ /* 0x000e620000008800 */
[----:B------:R-:W-:Y:S01]  /*4eb0*/  ELECT P0, URZ, PT ;  /* 0x0000000000ff782f */ /* 0x000fe20003800000 */
[----:B------:R-:W-:Y:S01]  /*4ec0*/  HFMA2 R0, -RZ, RZ, 0, 5.9604644775390625e-08 ;  /* 0x00000001ff007431 */ /* 0x000fe200000001ff */
[----:B------:R-:W-:-:S05]  /*4ed0*/  UMOV UR4, 0x40 ;  /* 0x0000004000047882 */ /* 0x000fca0000000000 */
[----:B------:R-:W-:Y:S01]  /*4ee0*/  UVIRTCOUNT.DEALLOC.SMPOOL 0x80 ;  /* 0x000000800000784c */ /* 0x000fe20000000000 */
[----:B------:R-:W-:Y:S02]  /*4ef0*/  UISETP.NE.AND UP0, UPT, UR72, URZ, UPT ;  /* 0x000000ff4800728c */ /* 0x000fe4000bf05270 */
[----:B-1----:R-:W-:-:S09]  /*4f00*/  ULEA UR8, UR8, UR4, 0x18 ;  /* 0x0000000408087291 */ /* 0x002fd2000f8ec0ff */
[----:B------:R1:W-:Y:S01]  /*4f10*/  @P0 STS.U8 [UR8+0x1c], R0 ;  /* 0x00001c00ff000988 */ /* 0x0003e20008000008 */
[----:B------:R-:W-:Y:S05]  /*4f20*/  BRA.U UP0, `(.L_x_87) ;  /* 0x0000000100587547 */ /* 0x000fea000b800000 */
[----:B------:R-:W-:Y:S01]  /*4f30*/  UIADD3 UR5, UPT, UPT, UR34, 0x100, URZ ;  /* 0x0000010022057890 */ /* 0x000fe2000fffe0ff */
[----:B------:R-:W-:-:S03]  /*4f40*/  SHF.L.U32 R3, R10, 0x1f, RZ ;  /* 0x0000001f0a037819 */ /* 0x000fc600000006ff */
[----:B------:R-:W-:-:S09]  /*4f50*/  ULEA UR4, UR61, UR5, 0x3 ;  /* 0x000000053d047291 */ /* 0x000fd2000f8e18ff */
[----:B------:R-:W2:Y:S02]  /*4f60*/  SYNCS.PHASECHK.TRANS64.TRYWAIT P0, [UR4], R3 ;  /* 0x00000003ff0075a7 */ /* 0x000ea40008001104 */
[----:B--2---:R-:W-:Y:S05]  /*4f70*/  @!P0 BRA `(.L_x_88) ;  /* 0x0000004800cc8947 */ /* 0x004fea0003800000 */
.L_x_176:
[----:B------:R-:W-:-:S04]  /*4f80*/  UIADD3 UR4, UPT, UPT, UR61, 0x1, URZ ;  /* 0x000000013d047890 */ /* 0x000fc8000fffe0ff */
[----:B------:R-:W-:-:S04]  /*4f90*/  UISETP.NE.AND UP1, UPT, UR4, 0x2, UPT ;  /* 0x000000020400788c */ /* 0x000fc8000bf25270 */
[----:B------:R-:W-:Y:S02]  /*4fa0*/  USEL UR6, URZ, 0x1, UP1 ;  /* 0x00000001ff067887 */ /* 0x000fe40008800000 */
[----:B------:R-:W-:-:S04]  /*4fb0*/  USEL UR4, UR4, URZ, UP1 ;  /* 0x000000ff04047287 */ /* 0x000fc80008800000 */
[----:B------:R-:W-:Y:S01]  /*4fc0*/  ULEA UR4, UR4, UR5, 0x3 ;  /* 0x0000000504047291 */ /* 0x000fe2000f8e18ff */
[----:B-1----:R-:W-:-:S04]  /*4fd0*/  LOP3.LUT R3, R10, UR6, RZ, 0x3c, !PT ;  /* 0x000000060a037c12 */ /* 0x002fc8000f8e3cff */
[----:B------:R-:W-:Y:S01]  /*4fe0*/  SHF.L.U32 R3, R3, 0x1f, RZ ;  /* 0x0000001f03037819 */ /* 0x000fe200000006ff */
[----:B------:R-:W-:-:S04]  /*4ff0*/  IMAD.U32 R0, RZ, RZ, UR4 ;  /* 0x00000004ff007e24 */ /* 0x000fc8000f8e00ff */
[----:B------:R1:W2:Y:S03]  /*5000*/  SYNCS.PHASECHK.TRANS64.TRYWAIT P0, [R0+URZ], R3 ;  /* 0x00000003000075a7 */ /* 0x0002a600080011ff */
[----:B--2---:R-:W-:Y:S05]  /*5010*/  @!P0 NANOSLEEP.SYNCS 0x989680 ;  /* 0x009896800000895d */ /* 0x004fea0003900000 */
[----:B------:R-:W2:Y:S02]  /*5020*/  @!P0 SYNCS.PHASECHK.TRANS64 P0, [R0+URZ], R3 ;  /* 0x00000003000085a7 */ /* 0x000ea400080010ff */
[----:B--2---:R-:W-:Y:S05]  /*5030*/  @P0 BRA `(.L_x_89) ;  /* 0x0000000000200947 */ /* 0x004fea0003800000 */
.L_x_90:
[----:B--2---:R2:W4:Y:S02]  /*5040*/  SYNCS.PHASECHK.TRANS64.TRYWAIT P0, [R0+URZ], R3 ;  /* 0x00000003000075a7 */ /* 0x00452400080011ff */
[----:B----4-:R-:W-:Y:S05]  /*5050*/  @!P0 NANOSLEEP.SYNCS 0x989680 ;  /* 0x009896800000895d */ /* 0x010fea0003900000 */
[----:B------:R-:W4:Y:S02]  /*5060*/  @!P0 SYNCS.PHASECHK.TRANS64 P0, [R0+URZ], R3 ;  /* 0x00000003000085a7 */ /* 0x000f2400080010ff */
[----:B----4-:R-:W-:Y:S05]  /*5070*/  @!P0 BRA `(.L_x_90) ;  /* 0xfffffffc00f08947 */ /* 0x010fea000383ffff */
[----:B------:R-:W-:Y:S05]  /*5080*/  BRA `(.L_x_89) ;  /* 0x00000000000c7947 */ /* 0x000fea0003800000 */
.L_x_87:
[----:B------:R-:W-:-:S04]  /*5090*/  UIADD3 UR4, UPT, UPT, UR34, 0x130, URZ ;  /* 0x0000013022047890 */ /* 0x000fc8000fffe0ff */
[----:B------:R-:W-:-:S09]  /*50a0*/  UPRMT UR4, UR73, 0x654, UR4 ;  /* 0x0000065449047896 */ /* 0x000fd20008000004 */
[----:B------:R-:W-:Y:S03]  /*50b0*/  SYNCS.ARRIVE.TRANS64.RED.A1T0 RZ, [UR4], RZ ;  /* 0x000000ffffff79a7 */ /* 0x000fe60008100404 */
.L_x_89:
[----:B-12---:R-:W-:Y:S01]  /*50c0*/  SHF.L.U32 R3, RZ, 0x1f, RZ ;  /* 0x0000001fff037819 */ /* 0x006fe200000006ff */
[----:B------:R-:W-:Y:S01]  /*50d0*/  UIADD3 UR4, UPT, UPT, UR34, 0x130, URZ ;  /* 0x0000013022047890 */ /* 0x000fe2000fffe0ff */
[----:B------:R-:W-:Y:S02]  /*50e0*/  PLOP3.LUT P0, PT, PT, PT, UP0, 0x80, 0x8 ;  /* 0x000000000008781c */ /* 0x000fe40003f0f008 */
[----:B---3--:R-:W1:Y:S02]  /*50f0*/  SYNCS.PHASECHK.TRANS64.TRYWAIT P1, [UR34+0x130], R3 ;  /* 0x00013003ff0075a7 */ /* 0x008e640008021122 */
[----:B-1----:R-:W-:Y:S09]  /*5100*/  @!P1 BRA `(.L_x_91) ;  /* 0x0000004800809947 */ /* 0x002ff20003800000 */
.L_x_178:
[----:B------:R-:W-:Y:S01]  /*5110*/  @!UP0 UPRMT UR4, UR73, 0x654, UR4 ;  /* 0x0000065449048896 */ /* 0x000fe20008000004 */
[----:B------:R-:W-:Y:S01]  /*5120*/  UMOV UR5, 0xffff ;  /* 0x0000ffff00057882 */ /* 0x000fe20000000000 */
[----:B------:R-:W-:-:S07]  /*5130*/  UMOV UR6, 0x1 ;  /* 0x0000000100067882 */ /* 0x000fce0000000000 */
[----:B------:R-:W-:Y:S01]  /*5140*/  @!P0 SYNCS.ARRIVE.TRANS64.RED.A1T0 RZ, [UR4], RZ ;  /* 0x000000ffffff89a7 */ /* 0x000fe20008100404 */
[----:B------:R-:W-:Y:S01]  /*5150*/  NOP ;  /* 0x0000000000007918 */ /* 0x000fe20000000000 */
[----:B-1----:R-:W1:Y:S01]  /*5160*/  LDS R0, [UR8+0x14] ;  /* 0x00001408ff007984 */ /* 0x002e620008000800 */
[----:B------:R-:W-:-:S04]  /*5170*/  ULOP3.LUT UR4, UR29, 0xffff, URZ, 0xc0, !UPT ;  /* 0x0000ffff1d047892 */ /* 0x000fc8000f8ec0ff */
[----:B------:R-:W-:-:S04]  /*5180*/  USHF.R.U32.HI UR4, URZ, 0x5, UR4 ;  /* 0x00000005ff047899 */ /* 0x000fc80008011604 */
[----:B------:R-:W-:Y:S02]  /*5190*/  USHF.L.U32 UR5, UR5, UR4, URZ ;  /* 0x0000000405057299 */ /* 0x000fe400080006ff */
[----:B------:R-:W-:-:S04]  /*51a0*/  USHF.L.U32 UR4, UR6, UR4, URZ ;  /* 0x0000000406047299 */ /* 0x000fc800080006ff */
[----:B-1----:R-:W-:-:S04]  /*51b0*/  LOP3.LUT R0, R0, UR5, RZ, 0xc0, !PT ;  /* 0x0000000500007c12 */ /* 0x002fc8000f8ec0ff */
[----:B------:R-:W-:-:S13]  /*51c0*/  ISETP.NE.AND P0, PT, R0, UR5, PT ;  /* 0x0000000500007c0c */ /* 0x000fda000bf05270 */
[----:B------:R-:W-:Y:S05]  /*51d0*/  @P0 BRA `(.L_x_92) ;  /* 0x0000000000580947 */ /* 0x000fea0003800000 */
[----:B------:R-:W1:Y:S02]  /*51e0*/  LDS R0, [UR8+0x18] ;  /* 0x00001808ff007984 */ /* 0x000e640008000800 */
[----:B-1----:R-:W-:-:S04]  /*51f0*/  LOP3.LUT R0, R0, UR4, RZ, 0xc0, !PT ;  /* 0x0000000400007c12 */ /* 0x002fc8000f8ec0ff */
[----:B------:R-:W-:-:S13]  /*5200*/  ISETP.NE.AND P0, PT, R0, UR4, PT ;  /* 0x0000000400007c0c */ /* 0x000fda000bf05270 */
[----:B------:R-:W-:Y:S05]  /*5210*/  @P0 BRA `(.L_x_93) ;  /* 0x00000000003c0947 */ /* 0x000fea0003800000 */
[----:B------:R-:W1:Y:S01]  /*5220*/  S2R R2, SR_LANEID ;  /* 0x0000000000027919 */ /* 0x000e620000000000 */
[----:B------:R-:W-:Y:S01]  /*5230*/  ULOP3.LUT UR5, URZ, UR5, URZ, 0x33, !UPT ;  /* 0x00000005ff057292 */ /* 0x000fe2000f8e33ff */
[----:B------:R-:W-:Y:S01]  /*5240*/  LOP3.LUT R4, RZ, UR4, RZ, 0x33, !PT ;  /* 0x00000004ff047c12 */ /* 0x000fe2000f8e33ff */
[----:B------:R-:W-:Y:S02]  /*5250*/  VOTEU.ANY UR4, UPT, PT ;  /* 0x0000000000047886 */ /* 0x000fe400038e0100 */
[----:B------:R-:W-:Y:S01]  /*5260*/  UFLO.U32 UR4, UR4 ;  /* 0x00000004000472bd */ /* 0x000fe200080e0000 */
[----:B------:R-:W2:Y:S01]  /*5270*/  REDUX UR6, R4 ;  /* 0x00000000040673c4 */ /* 0x000ea20000000000 */
[----:B------:R-:W-:-:S06]  /*5280*/  IMAD.U32 R0, RZ, RZ, UR5 ;  /* 0x00000005ff007e24 */ /* 0x000fcc000f8e00ff */
[----:B------:R3:W-:Y:S01]  /*5290*/  UTCATOMSWS.AND URZ, UR5 ;  /* 0x0000000500ff79e3 */ /* 0x0007e20008000000 */
[----:B------:R-:W4:Y:S01]  /*52a0*/  REDUX UR7, R0 ;  /* 0x00000000000773c4 */ /* 0x000f220000000000 */
[----:B-1----:R-:W-:Y:S01]  /*52b0*/  ISETP.EQ.U32.AND P0, PT, R2, UR4, PT ;  /* 0x0000000402007c0c */ /* 0x002fe2000bf02070 */
[----:B--2---:R-:W-:Y:S01]  /*52c0*/  IMAD.U32 R2, RZ, RZ, UR6 ;  /* 0x00000006ff027e24 */ /* 0x004fe2000f8e00ff */
[----:B----4-:R-:W-:-:S11]  /*52d0*/  MOV R3, UR7 ;  /* 0x0000000700037c02 */ /* 0x010fd60008000f00 */
[----:B------:R3:W-:Y:S04]  /*52e0*/  @P0 ATOMS.AND RZ, [UR8+0x14], R3 ;  /* 0x00001403ffff098c */ /* 0x0007e8000a800008 */
[----:B------:R3:W-:Y:S01]  /*52f0*/  @P0 ATOMS.AND RZ, [UR8+0x18], R2 ;  /* 0x00001802ffff098c */ /* 0x0007e2000a800008 */
[----:B------:R-:W-:Y:S05]  /*5300*/  BRA `(.L_x_94) ;  /* 0x0000000000147947 */ /* 0x000fea0003800000 */
.L_x_93:
[----:B------:R-:W-:Y:S02]  /*5310*/  MOV R2, 0x5330 ;  /* 0x0000533000027802 */ /* 0x000fe40000000f00 */
[----:B-----5:R-:W-:Y:S05]  /*5320*/  CALL.REL.NOINC `($__internal_0_$__cuda_sm10x_tcgen05_guardrail_trap_col_being_dealloced_not_returned_by_alloc) ;  /* 0x0000004800ec7944 */ /* 0x020fea0003c00000 */
[----:B------:R-:W-:Y:S05]  /*5330*/  BRA `(.L_x_94) ;  /* 0x0000000000087947 */ /* 0x000fea0003800000 */
.L_x_92:
[----:B------:R-:W-:Y:S02]  /*5340*/  MOV R2, 0x5360 ;  /* 0x0000536000027802 */ /* 0x000fe40000000f00 */
[----:B-----5:R-:W-:Y:S05]  /*5350*/  CALL.REL.NOINC `($__internal_2_$__cuda_sm10x_tcgen05_guardrail_trap_unallocated_columns_being_dealloced) ;  /* 0x0000004800f87944 */ /* 0x020fea0003c00000 */
.L_x_94:
[----:B------:R-:W-:Y:S01]  /*5360*/  NOP ;  /* 0x0000000000007918 */ /* 0x000fe20000000000 */
[----:B---3--:R-:W-:Y:S05]  /*5370*/  EXIT ;  /* 0x000000000000794d */ /* 0x008fea0003800000 */
.L_x_65:
[----:B------:R-:W-:-:S09]  /*5380*/  UISETP.NE.OR UP0, UPT, UR18, 0x3, !UP4 ;  /* 0x000000031200788c */ /* 0x000fd2000e705670 */
[----:B------:R-:W-:Y:S05]  /*5390*/  BRA.U UP0, `(.L_x_95) ;  /* 0x0000001100207547 */ /* 0x000fea000b800000 */
[----:B------:R-:W2:Y:S01]  /*53a0*/  LDCU.64 UR4, c[0x0][0xc88] ;  /* 0x00019100ff0477ac */ /* 0x000ea20008000a00 */
[----:B------:R-:W3:Y:S01]  /*53b0*/  LDC.64 R12, c[0x0][0x348] ;  /* 0x0000d200ff0c7b82 */ /* 0x000ee20000000a00 */
[----:B------:R-:W-:Y:S02]  /*53c0*/  HFMA2 R9, -RZ, RZ, 0, 0 ;  /* 0x00000000ff097431 */ /* 0x000fe400000001ff */
[----:B------:R-:W-:Y:S01]  /*53d0*/  IMAD.MOV.U32 R11, RZ, RZ, 0x1 ;  /* 0x00000001ff0b7424 */ /* 0x000fe200078e00ff */
[----:B------:R-:W4:Y:S01]  /*53e0*/  LDCU UR37, c[0x0][0x370] ;  /* 0x00006e00ff2577ac */ /* 0x000f220008000800 */
[----:B------:R-:W-:Y:S01]  /*53f0*/  IMAD.MOV.U32 R10, RZ, RZ, RZ ;  /* 0x000000ffff0a7224 */ /* 0x000fe200078e00ff */
[----:B------:R-:W-:Y:S01]  /*5400*/  MOV R3, 0x2000 ;  /* 0x0000200000037802 */ /* 0x000fe20000000f00 */
[----:B------:R-:W4:Y:S01]  /*5410*/  LDCU.128 UR32, c[0x0][0xf10] ;  /* 0x0001e200ff2077ac */ /* 0x000f220008000c00 */
[----:B------:R-:W1:Y:S01]  /*5420*/  LDCU UR29, c[0x0][0x374] ;  /* 0x00006e80ff1d77ac */ /* 0x000e620008000800 */
[----:B------:R-:W1:Y:S01]  /*5430*/  LDCU.64 UR30, c[0x0][0xc90] ;  /* 0x00019200ff1e77ac */ /* 0x000e620008000a00 */
[----:B--2---:R-:W-:Y:S01]  /*5440*/  UISETP.NE.U32.AND UP0, UPT, UR4, URZ, UPT ;  /* 0x000000ff0400728c */ /* 0x004fe2000bf05070 */
[----:B------:R-:W2:Y:S01]  /*5450*/  LDCU UR15, c[0x0][0xf0c] ;  /* 0x0001e180ff0f77ac */ /* 0x000ea20008000800 */
[----:B------:R-:W3:Y:S01]  /*5460*/  LDCU UR40, c[0x0][0xf20] ;  /* 0x0001e400ff2877ac */ /* 0x000ee20008000800 */
[----:B------:R-:W3:Y:S01]  /*5470*/  LDCU UR4, c[0x0][0xf30] ;  /* 0x0001e600ff0477ac */ /* 0x000ee20008000800 */
[----:B----4-:R-:W-:-:S02]  /*5480*/  UIMAD.WIDE.U32 UR6, UR37, UR32, URZ ;  /* 0x00000020250672a5 */ /* 0x010fc4000f8e00ff */
[----:B-1----:R-:W-:Y:S02]  /*5490*/  UIMAD.WIDE.U32 UR8, UR29, UR35, URZ ;  /* 0x000000231d0872a5 */ /* 0x002fe4000f8e00ff */
[----:B------:R-:W-:Y:S02]  /*54a0*/  UISETP.NE.U32.AND UP6, UPT, UR30, URZ, UPT ;  /* 0x000000ff1e00728c */ /* 0x000fe4000bfc5070 */
[----:B------:R-:W-:Y:S01]  /*54b0*/  UISETP.NE.AND.EX UP5, UPT, UR5, URZ, UPT, UP0 ;  /* 0x000000ff0500728c */ /* 0x000fe2000bfa5300 */
[----:B------:R-:W-:Y:S01]  /*54c0*/  UMOV UR24, 0x400 ;  /* 0x0000040000187882 */ /* 0x000fe20000000000 */
[----:B------:R-:W-:Y:S01]  /*54d0*/  UISETP.NE.AND UP0, UPT, UR42, 0x1, UPT ;  /* 0x000000012a00788c */ /* 0x000fe2000bf05270 */
[----:B------:R-:W-:Y:S01]  /*54e0*/  UMOV UR6, UR7 ;  /* 0x0000000700067c82 */ /* 0x000fe20008000000 */
[----:B------:R-:W-:Y:S01]  /*54f0*/  UMOV UR38, UR9 ;  /* 0x0000000900267c82 */ /* 0x000fe20008000000 */
[----:B--2---:R-:W-:Y:S01]  /*5500*/  UISETP.NE.AND UP0, UPT, UR15, 0x1, UPT ;  /* 0x000000010f00788c */ /* 0x004fe2000bf05270 */
[----:B------:R-:W-:Y:S01]  /*5510*/  UMOV UR25, URZ ;  /* 0x000000ff00197c82 */ /* 0x000fe20008000000 */
[----:B------:R-:W-:-:S02]  /*5520*/  UPLOP3.LUT UP4, UPT, UPT, UPT, UPT, 0x40, 0x4 ;  /* 0x000000000004789c */ /* 0x000fc40003f8e870 */
[----:B------:R-:W-:Y:S01]  /*5530*/  UISETP.GE.AND UP2, UPT, UR42, 0x1, UPT ;  /* 0x000000012a00788c */ /* 0x000fe2000bf46270 */
[----:B------:R-:W1:Y:S01]  /*5540*/  LDCU.64 UR16, c[0x0][0xf28] ;  /* 0x0001e500ff1077ac */ /* 0x000e620008000a00 */
[----:B------:R-:W-:Y:S02]  /*5550*/  ULEA UR24, UR55, UR24, 0x18 ;  /* 0x0000001837187291 */ /* 0x000fe4000f8ec0ff */
[----:B------:R-:W-:Y:S02]  /*5560*/  UISETP.NE.AND.EX UP6, UPT, UR31, URZ, UPT, UP6 ;  /* 0x000000ff1f00728c */ /* 0x000fe4000bfc5360 */
[----:B------:R-:W-:Y:S02]  /*5570*/  USHF.R.U32.HI UR39, URZ, UR33, UR6 ;  /* 0x00000021ff277299 */ /* 0x000fe40008011606 */
[----:B---3--:R-:W-:Y:S02]  /*5580*/  USHF.R.U32.HI UR38, URZ, UR40, UR38 ;  /* 0x00000028ff267299 */ /* 0x008fe40008011626 */
[----:B------:R-:W-:-:S02]  /*5590*/  UISETP.NE.AND UP0, UPT, UR34, 0x1, UPT ;  /* 0x000000012200788c */ /* 0x000fc4000bf05270 */
[----:B------:R-:W-:-:S11]  /*55a0*/  UISETP.NE.AND UP3, UPT, UR4, 0x1, UPT ;  /* 0x000000010400788c */ /* 0x000fd6000bf65270 */
.L_x_104:
[C---:B------:R-:W-:Y:S02]  /*55b0*/  LEA R8, R10.reuse, UR24, 0x3 ;  /* 0x000000180a087c11 */ /* 0x040fe4000f8e18ff */
[----:B------:R-:W-:Y:S02]  /*55c0*/  SHF.L.U32 R5, R9, 0x1f, RZ ;  /* 0x0000001f09057819 */ /* 0x000fe400000006ff */
[----:B------:R-:W-:Y:S02]  /*55d0*/  LEA R6, R10, UR24, 0x4 ;  /* 0x000000180a067c11 */ /* 0x000fe4000f8e20ff */
[----:B--2---:R-:W2:Y:S02]  /*55e0*/  SYNCS.PHASECHK.TRANS64.TRYWAIT P0, [R8+URZ+0xd0], R5 ;  /* 0x0000d005080075a7 */ /* 0x004ea400080011ff */
[----:B--2---:R-:W-:Y:S05]  /*55f0*/  @!P0 BRA `(.L_x_96) ;  /* 0x00000044005c8947 */ /* 0x004fea0003800000 */
.L_x_179:
[----:B--2---:R-:W2:Y:S01]  /*5600*/  LDS.128 R4, [R6+0x140] ;  /* 0x0001400006047984 */ /* 0x004ea20000000c00 */
[----:B------:R-:W-:Y:S01]  /*5610*/  UISETP.GE.AND UP0, UPT, UR42, 0x1, UPT ;  /* 0x000000012a00788c */ /* 0x000fe2000bf06270 */
[----:B------:R-:W-:Y:S01]  /*5620*/  @!PT LDS RZ, [RZ] ;  /* 0x00000000fffff984 */ /* 0x000fe20000000800 */
[----:B------:R-:W-:Y:S01]  /*5630*/  @!PT LDS RZ, [RZ] ;  /* 0x00000000fffff984 */ /* 0x000fe20000000800 */
[----:B------:R-:W-:Y:S01]  /*5640*/  @!PT LDS RZ, [RZ] ;  /* 0x00000000fffff984 */ /* 0x000fe20000000800 */
[----:B------:R-:W-:Y:S01]  /*5650*/  @!PT LDS RZ, [RZ] ;  /* 0x00000000fffff984 */ /* 0x000fe20000000800 */
[----:B------:R3:W-:Y:S06]  /*5660*/  MEMBAR.ALL.CTA ;  /* 0x0000000000007992 */ /* 0x0007ec0000008000 */
[----:B---3--:R-:W3:Y:S01]  /*5670*/  FENCE.VIEW.ASYNC.S ;  /* 0x00000000000073c6 */ /* 0x008ee20000000000 */
[----:B--2---:R-:W-:Y:S11]  /*5680*/  LOP3.LUT P0, RZ, R6, 0x1, RZ, 0xc0, !PT ;  /* 0x0000000106ff7812 */ /* 0x004ff6000780c0ff */
[----:B------:R-:W-:Y:S02]  /*5690*/  @!UPT UIADD3 URZ, UPT, UPT, URZ, URZ, URZ ;  /* 0x000000fffffff290 */ /* 0x000fe4000fffe0ff */
[----:B---3--:R-:W-:Y:S01]  /*56a0*/  VOTEU.ANY UP2, P0 ;  /* 0x0000000000ff7886 */ /* 0x008fe20000040100 */
[----:B------:R-:W-:Y:S11]  /*56b0*/  PLOP3.LUT P0, PT, PT, PT, UP2, 0x80, 0x8 ;  /* 0x000000000008781c */ /* 0x000ff60003f0f028 */
[----:B------:R-:W-:Y:S02]  /*56c0*/  @!UPT UIADD3 URZ, UPT, UPT, URZ, URZ, URZ ;  /* 0x000000fffffff290 */ /* 0x000fe4000fffe0ff */
[----:B------:R-:W-:Y:S02]  /*56d0*/  @P0 SHF.R.U32.HI R0, RZ, 0x10, R5 ;  /* 0x00000010ff000819 */ /* 0x000fe40000011605 */
[----:B------:R-:W-:Y:S02]  /*56e0*/  @P0 MOV R2, R4 ;  /* 0x0000000400020202 */ /* 0x000fe40000000f00 */
[----:B------:R-:W-:Y:S01]  /*56f0*/  @P0 R2UR UR4, R0 ;  /* 0x00000000000402ca */ /* 0x000fe200000e0000 */
[----:B------:R-:W-:Y:S01]  /*5700*/  VIADD R0, R8, 0xe0 ;  /* 0x000000e008007836 */ /* 0x000fe20000000000 */
[----:B------:R-:W-:Y:S02]  /*5710*/  @P0 LOP3.LUT R4, R5, 0xffff, RZ, 0xc0, !PT ;  /* 0x0000ffff05040812 */ /* 0x000fe400078ec0ff */
[----:B------:R-:W-:Y:S02]  /*5720*/  @P0 R2UR UR6, R2 ;  /* 0x00000000020602ca */ /* 0x000fe400000e0000 */
[----:B------:R-:W-:Y:S02]  /*5730*/  PRMT R0, RZ, 0x654, R0 ;  /* 0x00000654ff007816 */ /* 0x000fe40000000000 */
[----:B------:R-:W-:Y:S02]  /*5740*/  @P0 R2UR UR5, R4 ;  /* 0x00000000040502ca */ /* 0x000fe400000e0000 */
[----:B------:R2:W-:Y:S03]  /*5750*/  SYNCS.ARRIVE.TRANS64.RED.A1T0 RZ, [R0+URZ], RZ ;  /* 0x000000ff00ff79a7 */ /* 0x0005e600081004ff */
[----:B------:R-:W-:Y:S04]  /*5760*/  @UP2 UMOV UR28, UR4 ;  /* 0x00000004001c2c82 */ /* 0x000fe80008000000 */
[----:B------:R-:W-:Y:S04]  /*5770*/  @UP2 UMOV UR14, UR6 ;  /* 0x00000006000e2c82 */ /* 0x000fe80008000000 */
[----:B------:R-:W-:Y:S01]  /*5780*/  @UP2 UMOV UR13, UR5 ;  /* 0x00000005000d2c82 */ /* 0x000fe20008000000 */
[----:B------:R-:W-:Y:S05]  /*5790*/  BRA.U !UP0, `(.L_x_97) ;  /* 0x0000000108c07547 */ /* 0x000fea000b800000 */
[----:B------:R-:W-:Y:S02]  /*57a0*/  UIMAD.WIDE.U32 UR8, UR13, UR35, URZ ;  /* 0x000000230d0872a5 */ /* 0x000fe4000f8e00ff */
[----:B------:R-:W-:Y:S02]  /*57b0*/  UP2UR UR12, UPR, URZ, 0x4 ;  /* 0x00000004ff0c7883 */ /* 0x000fe40008000000 */
[----:B------:R-:W-:Y:S02]  /*57c0*/  UISETP.NE.AND UP2, UPT, UR34, 0x1, UPT ;  /* 0x000000012200788c */ /* 0x000fe4000bf45270 */
[----:B------:R-:W-:Y:S02]  /*57d0*/  UIMAD.WIDE.U32 UR10, UR14, UR32, URZ ;  /* 0x000000200e0a72a5 */ /* 0x000fe4000f8e00ff */
[----:B------:R-:W-:Y:S02]  /*57e0*/  USEL UR4, UR29, UR38, !UP2 ;  /* 0x000000261d047287 */ /* 0x000fe4000d000000 */
[----:B------:R-:W-:Y:S02]  /*57f0*/  UISETP.NE.AND UP0, UPT, UR15, 0x1, UPT ;  /* 0x000000010f00788c */ /* 0x000fe4000bf05270 */
[----:B------:R-:W-:Y:S02]  /*5800*/  UP2UR UR22, UPR, URZ, 0x2 ;  /* 0x00000002ff167883 */ /* 0x000fe40008000000 */
[----:B------:R-:W-:Y:S02]  /*5810*/  UISETP.NE.AND UP1, UPT, UR42, 0x1, UPT ;  /* 0x000000012a00788c */ /* 0x000fe4000bf25270 */
[----:B-1----:R-:W-:Y:S02]  /*5820*/  UIMAD.WIDE.U32 UR18, UR4, UR16, URZ ;  /* 0x00000010041272a5 */ /* 0x002fe4000f8e00ff */
[----:B------:R-:W-:Y:S01]  /*5830*/  USEL UR7, UR37, UR39, !UP0 ;  /* 0x0000002725077287 */ /* 0x000fe2000c000000 */
[----:B------:R-:W-:Y:S02]  /*5840*/  UMOV UR5, UR9 ;  /* 0x0000000900057c82 */ /* 0x000fe40008000000 */
[----:B------:R-:W-:Y:S02]  /*5850*/  USHF.R.U32.HI UR6, URZ, UR40, UR5 ;  /* 0x00000028ff067299 */ /* 0x000fe40008011605 */
[----:B------:R-:W-:Y:S02]  /*5860*/  UIMAD.WIDE.U32 UR20, UR7, UR16, URZ ;  /* 0x00000010071472a5 */ /* 0x000fe4000f8e00ff */
[----:B------:R-:W-:Y:S02]  /*5870*/  USEL UR6, UR13, UR6, !UP2 ;  /* 0x000000060d067287 */ /* 0x000fe4000d000000 */
[----:B------:R-:W-:Y:S01]  /*5880*/  UISETP.NE.AND UP2, UPT, UR12, URZ, UPT ;  /* 0x000000ff0c00728c */ /* 0x000fe2000bf45270 */
[----:B------:R-:W-:Y:S01]  /*5890*/  UMOV UR5, UR11 ;  /* 0x0000000b00057c82 */ /* 0x000fe20008000000 */
[----:B------:R-:W-:Y:S02]  /*58a0*/  UIMAD.WIDE.U32 UR10, UR6, UR16, URZ ;  /* 0x00000010060a72a5 */ /* 0x000fe4000f8e00ff */
[----:B------:R-:W-:Y:S03]  /*58b0*/  USHF.R.U32.HI UR8, URZ, UR33, UR5 ;  /* 0x00000021ff087299 */ /* 0x000fe60008011605 */
[----:B------:R-:W-:Y:S02]  /*58c0*/  UMOV UR5, UR19 ;  /* 0x0000001300057c82 */ /* 0x000fe40008000000 */
[----:B------:R-:W-:Y:S03]  /*58d0*/  @UP1 USHF.R.U32.HI UR4, URZ, UR17, UR5 ;  /* 0x00000011ff041299 */ /* 0x000fe60008011605 */
[----:B------:R-:W-:Y:S01]  /*58e0*/  UMOV UR5, UR21 ;  /* 0x0000001500057c82 */ /* 0x000fe20008000000 */
[----:B------:R-:W-:Y:S02]  /*58f0*/  UIMAD UR4, UR42, UR4, URZ ;  /* 0x000000042a0472a4 */ /* 0x000fe4000f8e02ff */
[----:B------:R-:W-:Y:S02]  /*5900*/  @UP1 USHF.R.U32.HI UR7, URZ, UR17, UR5 ;  /* 0x00000011ff071299 */ /* 0x000fe40008011605 */
[----:B------:R-:W-:Y:S02]  /*5910*/  USEL UR5, UR14, UR8, !UP0 ;  /* 0x000000080e057287 */ /* 0x000fe4000c000000 */
[----:B------:R-:W-:Y:S02]  /*5920*/  UIMAD UR8, UR42, UR7, URZ ;  /* 0x000000072a0872a4 */ /* 0x000fe4000f8e02ff */
[----:B------:R-:W-:Y:S03]  /*5930*/  UISETP.GE.AND UP0, UPT, UR6, UR4, UPT ;  /* 0x000000040600728c */ /* 0x000fe6000bf06270 */
[----:B------:R-:W-:Y:S01]  /*5940*/  UMOV UR4, UR11 ;  /* 0x0000000b00047c82 */ /* 0x000fe20008000000 */
[----:B------:R-:W-:Y:S02]  /*5950*/  UISETP.GE.OR UP0, UPT, UR5, UR8, UP0 ;  /* 0x000000080500728c */ /* 0x000fe40008706670 */
[----:B------:R-:W-:Y:S02]  /*5960*/  USHF.R.U32.HI UR4, URZ, UR17, UR4 ;  /* 0x00000011ff047299 */ /* 0x000fe40008011604 */
[----:B------:R-:W-:Y:S02]  /*5970*/  UIMAD.WIDE.U32 UR8, UR5, UR16, URZ ;  /* 0x00000010050872a5 */ /* 0x000fe4000f8e00ff */
[----:B------:R-:W-:Y:S04]  /*5980*/  USEL UR10, UR6, UR4, !UP1 ;  /* 0x00000004060a7287 */ /* 0x000fe8000c800000 */
[----:B------:R-:W-:Y:S01]  /*5990*/  UIADD3 UR11, UPT, UPT, -UR10, URZ, URZ ;  /* 0x000000ff0a0b7290 */ /* 0x000fe2000fffe1ff */
[----:B------:R-:W-:Y:S02]  /*59a0*/  @!UP0 UMOV UR4, UR9 ;  /* 0x0000000900048c82 */ /* 0x000fe40008000000 */
[----:B------:R-:W-:Y:S02]  /*59b0*/  @!UP0 USHF.R.U32.HI UR4, URZ, UR17, UR4 ;  /* 0x00000011ff048299 */ /* 0x000fe40008011604 */
[----:B------:R-:W-:Y:S02]  /*59c0*/  UIMAD UR8, UR42, UR11, UR6 ;  /* 0x0000000b2a0872a4 */ /* 0x000fe4000f8e0206 */
[----:B------:R-:W-:Y:S02]  /*59d0*/  @!UP0 USEL UR4, UR5, UR4, !UP1 ;  /* 0x0000000405048287 */ /* 0x000fe4000c800000 */
[----:B------:R-:W-:Y:S02]  /*59e0*/  UISETP.NE.AND UP1, UPT, UR22, URZ, UPT ;  /* 0x000000ff1600728c */ /* 0x000fe4000bf25270 */
[----:B------:R-:W-:Y:S02]  /*59f0*/  @!UP0 UIMAD UR8, UR7, UR8, UR4 ;  /* 0x00000008070882a4 */ /* 0x000fe4000f8e0204 */
[----:B------:R-:W-:Y:S02]  /*5a00*/  @!UP0 UIADD3 UR9, UPT, UPT, UR10, -UR4, URZ ;  /* 0x800000040a098290 */ /* 0x000fe4000fffe0ff */
[----:B------:R-:W-:Y:S02]  /*5a10*/  UIADD3 UR4, UPT, UPT, -UR5, URZ, URZ ;  /* 0x000000ff05047290 */ /* 0x000fe4000fffe1ff */
[----:B------:R-:W-:Y:S02]  /*5a20*/  UIADD3 UR7, UPT, UPT, -UR6, URZ, URZ ;  /* 0x000000ff06077290 */ /* 0x000fe4000fffe1ff */
[----:B------:R-:W-:Y:S02]  /*5a30*/  @!UP0 UIMAD UR6, UR9, UR42, UR5 ;  /* 0x0000002a090682a4 */ /* 0x000fe4000f8e0205 */
[----:B------:R-:W-:Y:S02]  /*5a40*/  UIMAD UR14, UR15, UR4, UR14 ;  /* 0x000000040f0e72a4 */ /* 0x000fe4000f8e020e */
[----:B------:R-:W-:Y:S01]  /*5a50*/  UIMAD UR13, UR34, UR7, UR13 ;  /* 0x00000007220d72a4 */ /* 0x000fe2000f8e020d */
[----:B------:R-:W-:Y:S02]  /*5a60*/  @!UP0 UMOV UR5, UR8 ;  /* 0x0000000800058c82 */ /* 0x000fe40008000000 */
[----:B------:R-:W-:Y:S02]  /*5a70*/  UIMAD UR14, UR5, UR15, UR14 ;  /* 0x0000000f050e72a4 */ /* 0x000fe4000f8e020e */
[----:B------:R-:W-:Y:S11]  /*5a80*/  UIMAD UR13, UR6, UR34, UR13 ;  /* 0x00000022060d72a4 */ /* 0x000ff6000f8e020d */
[----:B------:R-:W-:Y:S01]  /*5a90*/  @!UPT UIADD3 URZ, UPT, UPT, URZ, URZ, URZ ;  /* 0x000000fffffff290 */ /* 0x000fe2000fffe0ff */
.L_x_97:
[----:B------:R-:W3:Y:S01]  /*5aa0*/  @!UP3 LDCU.128 UR20, c[0x0][0xf10] ;  /* 0x0001e200ff14b7ac */ /* 0x000ee20008000c00 */
[----:B------:R-:W-:Y:S04]  /*5ab0*/  ISETP.NE.U32.AND P0, PT, RZ, UR30, PT ;  /* 0x0000001eff007c0c */ /* 0x000fe8000bf05070 */
[----:B------:R-:W-:Y:S01]  /*5ac0*/  ISETP.NE.AND.EX P0, PT, RZ, UR31, PT, P0 ;  /* 0x0000001fff007c0c */ /* 0x000fe2000bf05300 */
[----:B------:R-:W4:Y:S01]  /*5ad0*/  @!UP3 LDCU UR5, c[0x0][0xf0c] ;  /* 0x0001e180ff05b7ac */ /* 0x000f220008000800 */
[----:B------:R-:W-:Y:S02]  /*5ae0*/  USHF.L.U32 UR11, UR27, 0x7, URZ ;  /* 0x000000071b0b7899 */ /* 0x000fe400080006ff */
[----:B------:R-:W-:Y:S02]  /*5af0*/  USHF.L.U32 UR10, UR26, 0x6, URZ ;  /* 0x000000061a0a7899 */ /* 0x000fe400080006ff */
[----:B---3--:R-:W-:Y:S07]  /*5b00*/  UIMAD.WIDE.U32 UR6, UR14, UR20, URZ ;  /* 0x000000140e0672a5 */ /* 0x008fee000f8e00ff */
[----:B------:R-:W-:Y:S01]  /*5b10*/  @!UP3 UMOV UR4, UR7 ;  /* 0x000000070004bc82 */ /* 0x000fe20008000000 */
[----:B----4-:R-:W-:Y:S02]  /*5b20*/  @!UP3 UISETP.NE.AND UP0, UPT, UR5, 0x1, UPT ;  /* 0x000000010500b88c */ /* 0x010fe4000bf05270 */
[----:B------:R-:W-:Y:S02]  /*5b30*/  @!UP3 USHF.R.U32.HI UR4, URZ, UR21, UR4 ;  /* 0x00000015ff04b299 */ /* 0x000fe40008011604 */
[----:B------:R-:W-:Y:S02]  /*5b40*/  UIMAD.WIDE.U32 UR6, UR13, UR23, URZ ;  /* 0x000000170d0672a5 */ /* 0x000fe4000f8e00ff */
[----:B------:R-:W-:Y:S02]  /*5b50*/  @!UP3 USEL UR8, UR14, UR4, !UP0 ;  /* 0x000000040e08b287 */ /* 0x000fe4000c000000 */
[----:B------:R-:W-:Y:S03]  /*5b60*/  @!UP3 UISETP.NE.AND UP0, UPT, UR22, 0x1, UPT ;  /* 0x000000011600b88c */ /* 0x000fe6000bf05270 */
[----:B------:R-:W-:Y:S02]  /*5b70*/  @!UP3 UMOV UR6, UR7 ;  /* 0x000000070006bc82 */ /* 0x000fe40008000000 */
[----:B------:R-:W3:Y:S02]  /*5b80*/  @!UP3 LDCU UR4, c[0x0][0xf20] ;  /* 0x0001e400ff04b7ac */ /* 0x000ee40008000800 */
[----:B---3--:R-:W-:Y:S04]  /*5b90*/  @!UP3 USHF.R.U32.HI UR6, URZ, UR4, UR6 ;  /* 0x00000004ff06b299 */ /* 0x008fe80008011606 */
[----:B------:R-:W-:Y:S04]  /*5ba0*/  @!UP3 USEL UR6, UR13, UR6, !UP0 ;  /* 0x000000060d06b287 */ /* 0x000fe8000c000000 */
[----:B------:R-:W-:Y:S02]  /*5bb0*/  @!UP3 UIADD3 UR4, UPT, UPT, -UR8, UR6, URZ ;  /* 0x000000060804b290 */ /* 0x000fe4000fffe1ff */
[----:B------:R-:W-:Y:S02]  /*5bc0*/  @!UP3 UIADD3 UR6, UPT, UPT, UR8, -UR6, URZ ;  /* 0x800000060806b290 */ /* 0x000fe4000fffe0ff */
[----:B------:R-:W-:Y:S02]  /*5bd0*/  @!UP3 UIMAD UR14, UR4, UR5, UR14 ;  /* 0x00000005040eb2a4 */ /* 0x000fe4000f8e020e */
[----:B------:R-:W-:Y:S01]  /*5be0*/  @!UP3 UIMAD UR13, UR6, UR22, UR13 ;  /* 0x00000016060db2a4 */ /* 0x000fe2000f8e020d */
[----:B------:R-:W-:Y:S11]  /*5bf0*/  BRA.U UP4, `(.L_x_98) ;  /* 0x0000000104107547 */ /* 0x000ff6000b800000 */
[----:B--2---:R-:W-:Y:S04]  /*5c00*/  MOV R0, UR47 ;  /* 0x0000002f00007c02 */ /* 0x004fe80008000f00 */
[----:B------:R-:W-:Y:S04]  /*5c10*/  SHF.L.U32 R5, R0, 0x1f, RZ ;  /* 0x0000001f00057819 */ /* 0x000fe800000006ff */
[----:B------:R-:W2:Y:S02]  /*5c20*/  SYNCS.PHASECHK.TRANS64.TRYWAIT P1, [UR24+0xc8], R5 ;  /* 0x0000c805ff0075a7 */ /* 0x000ea40008021118 */
[----:B--2---:R-:W-:Y:S05]  /*5c30*/  @!P1 BRA `(.L_x_99) ;  /* 0x0000003c00e09947 */ /* 0x004fea0003800000 */
.L_x_98:
[----:B------:R-:W-:Y:S05]  /*5c40*/  BRA.U !UP6, `(.L_x_100) ;  /* 0x000000010e387547 */ /* 0x000fea000b800000 */
[----:B------:R-:W-:Y:S01]  /*5c50*/  UPLOP3.LUT UP1, UPT, UPT, UPT, UP5, 0x80, 0x8 ;  /* 0x000000000008789c */ /* 0x000fe20003f2f050 */
[----:B--2---:R-:W-:Y:S01]  /*5c60*/  HFMA2 R0, -RZ, RZ, 0, 5.9604644775390625e-08 ;  /* 0x00000001ff007431 */ /* 0x004fe200000001ff */
[----:B------:R-:W2:Y:S01]  /*5c70*/  LDCU.64 UR8, c[0x0][0x358] ;  /* 0x00006b00ff0877ac */ /* 0x000ea20008000a00 */
[----:B------:R-:W-:Y:S03]  /*5c80*/  IMAD.MOV.U32 R84, RZ, RZ, 0x1 ;  /* 0x00000001ff547424 */ /* 0x000fe600078e00ff */
[----:B------:R-:W-:Y:S05]  /*5c90*/  PLOP3.LUT P1, PT, PT, PT, UP1, 0x80, 0x8 ;  /* 0x000000000008781c */ /* 0x000fea0003f2f018 */
[----:B------:R-:W3:Y:S01]  /*5ca0*/  @UP1 LDCU.64 UR4, c[0x0][0xc88] ;  /* 0x00019100ff0417ac */ /* 0x000ee20008000a00 */
[----:B------:R-:W-:Y:S07]  /*5cb0*/  @UP1 UIMAD UR6, UR36, UR30, URZ ;  /* 0x0000001e240612a4 */ /* 0x000fee000f8e02ff */
[----:B------:R-:W-:Y:S01]  /*5cc0*/  @!P1 PRMT R84, R0, 0x7610, R84 ;  /* 0x0000761000549816 */ /* 0x000fe20000000054 */
[----:B---3--:R-:W-:Y:S06]  /*5cd0*/  @UP1 UIMAD.WIDE UR4, UR6, 0x4, UR4 ;  /* 0x00000004060418a5 */ /* 0x008fec000f8e0204 */
[----:B------:R-:W-:Y:S01]  /*5ce0*/  IMAD.U32 R4, RZ, RZ, UR4 ;  /* 0x00000004ff047e24 */ /* 0x000fe2000f8e00ff */
[----:B------:R-:W-:Y:S04]  /*5cf0*/  MOV R5, UR5 ;  /* 0x0000000500057c02 */ /* 0x000fe80008000f00 */
[----:B------:R-:W3:Y:S01]  /*5d00*/  @!UP1 LDCU UR4, c[0x0][0xc80] ;  /* 0x00019000ff0497ac */ /* 0x000ee20008000800 */
[----:B--2--5:R4:W5:Y:S02]  /*5d10*/  @P1 LDG.E R41, desc[UR8][R4.64] ;  /* 0x0000000804291981 */ /* 0x024964000c1e1900 */
[----:B---34-:R-:W-:Y:S07]  /*5d20*/  @!P1 IMAD.U32 R41, RZ, RZ, UR4 ;  /* 0x00000004ff299e24 */ /* 0x018fee000f8e00ff */
.L_x_100:
[----:B-----5:R-:W-:Y:S01]  /*5d30*/  @!P0 FSETP.EQ.AND P2, PT, R41, RZ, PT ;  /* 0x000000ff2900820b */ /* 0x020fe20003f42000 */
[----:B------:R-:W-:Y:S01]  /*5d40*/  @!UPT UIADD3 URZ, UPT, UPT, URZ, URZ, URZ ;  /* 0x000000fffffff290 */ /* 0x000fe2000fffe0ff */
[----:B------:R-:W-:Y:S11]  /*5d50*/  @!P0 BRA `(.L_x_101) ;  /* 0x0000000000148947 */ /* 0x000ff60003800000 */
[----:B------:R-:W-:Y:S02]  /*5d60*/  LOP3.LUT P0, RZ, R84, 0xff, RZ, 0xc0, !PT ;  /* 0x000000ff54ff7812 */ /* 0x000fe4000780c0ff */
[----:B------:R-:W-:Y:S04]  /*5d70*/  PLOP3.LUT P2, PT, PT, PT, UP1, 0x80, 0x8 ;  /* 0x000000000008781c */ /* 0x000fe80003f4f018 */
[----:B------:R-:W-:Y:S07]  /*5d80*/  PLOP3.LUT P2, PT, P2, PT, PT, 0x8, 0x80 ;  /* 0x000000000080781c */ /* 0x000fee000174e170 */
[----:B------:R-:W-:Y:S11]  /*5d90*/  @P0 FSETP.EQ.AND P2, PT, R41, RZ, PT ;  /* 0x000000ff2900020b */ /* 0x000ff60003f42000 */
[----:B------:R-:W-:Y:S02]  /*5da0*/  @!UPT UIADD3 URZ, UPT, UPT, URZ, URZ, URZ ;  /* 0x000000fffffff290 */ /* 0x000fe4000fffe0ff */
.L_x_101:
[----:B------:R-:W-:Y:S01]  /*5db0*/  ULEA UR4, UR25, UR24, 0x3 ;  /* 0x0000001819047291 */ /* 0x000fe2000f8e18ff */
[----:B--2---:R-:W-:Y:S02]  /*5dc0*/  SHF.L.U32 R5, R11, 0x1f, RZ ;  /* 0x0000001f0b057819 */ /* 0x004fe400000006ff */
[----:B------:R-:W-:Y:S04]  /*5dd0*/  ELECT P1, URZ, PT ;  /* 0x0000000000ff782f */ /* 0x000fe80003820000 */
[----:B------:R-:W-:Y:S02]  /*5de0*/  PLOP3.LUT P1, PT, P2, P1, PT, 0xf2, 0x2f ;  /* 0x00000000002f781c */ /* 0x000fe40001723e72 */
[----:B------:R-:W2:Y:S02]  /*5df0*/  SYNCS.PHASECHK.TRANS64.TRYWAIT P0, [UR4+0xa8], R5 ;  /* 0x0000a805ff0075a7 */ /* 0x000ea40008001104 */
[----:B--2---:R-:W-:Y:S09]  /*5e00*/  @!P0 BRA `(.L_x_102) ;  /* 0x0000003c00848947 */ /* 0x004ff20003800000 */
.L_x_182:
[----:B------:R-:W-:Y:S01]  /*5e10*/  VOTEU.ALL UP0, P1 ;  /* 0x0000000000ff7886 */ /* 0x000fe20000800000 */
[----:B------:R-:W-:Y:S01]  /*5e20*/  @!P1 IADD3 R4, P0, PT, R12, 0x980, RZ ;  /* 0x000009800c049810 */ /* 0x000fe20007f1e0ff */
[----:B------:R-:W-:Y:S01]  /*5e30*/  UIADD3 UR9, UPT, UPT, UR4, 0x90, URZ ;  /* 0x0000009004097890 */ /* 0x000fe2000fffe0ff */
[----:B------:R-:W-:Y:S01]  /*5e40*/  VIADD R10, R10, 0x1 ;  /* 0x000000010a0a7836 */ /* 0x000fe20000000000 */
[----:B------:R-:W-:Y:S01]  /*5e50*/  UMOV UR22, 0x0 ;  /* 0x0000000000167882 */ /* 0x000fe20000000000 */
[----:B------:R-:W-:Y:S01]  /*5e60*/  @!UP0 ULEA UR5, UR25, UR24, 0xd ;  /* 0x0000001819058291 */ /* 0x000fe2000f8e68ff */
[----:B------:R-:W-:Y:S01]  /*5e70*/  @!P1 IMAD.X R2, RZ, RZ, R13, P0 ;  /* 0x000000ffff029224 */ /* 0x000fe200000e060d */
[----:B------:R-:W-:Y:S01]  /*5e80*/  @!P1 R2UR UR7, R4 ;  /* 0x00000000040792ca */ /* 0x000fe200000e0000 */
[----:B------:R-:W-:Y:S01]  /*5e90*/  UMOV UR23, 0x10000000 ;  /* 0x1000000000177882 */ /* 0x000fe20000000000 */
[----:B------:R-:W-:Y:S02]  /*5ea0*/  @!UP0 UIADD3 UR8, UPT, UPT, UR5, 0x200, URZ ;  /* 0x0000020005088890 */ /* 0x000fe4000fffe0ff */
[----:B------:R-:W-:Y:S01]  /*5eb0*/  UIADD3 UR5, UPT, UPT, UR25, 0x1, URZ ;  /* 0x0000000119057890 */ /* 0x000fe2000fffe0ff */
[----:B------:R-:W-:Y:S03]  /*5ec0*/  UMOV UR12, UR36 ;  /* 0x00000024000c7c82 */ /* 0x000fe60008000000 */
[----:B------:R-:W-:Y:S04]  /*5ed0*/  UISETP.NE.AND UP0, UPT, UR5, 0x3, UPT ;  /* 0x000000030500788c */ /* 0x000fe8000bf05270 */
[----:B------:R-:W-:Y:S01]  /*5ee0*/  USEL UR6, UR5, URZ, UP0 ;  /* 0x000000ff05067287 */ /* 0x000fe20008000000 */
[----:B------:R-:W-:Y:S01]  /*5ef0*/  @!P1 R2UR UR5, R2 ;  /* 0x00000000020592ca */ /* 0x000fe200000e0000 */
[----:B------:R-:W-:Y:S01]  /*5f00*/  IMAD.U32 R4, RZ, RZ, UR7 ;  /* 0x00000007ff047e24 */ /* 0x000fe2000f8e00ff */
[----:B------:R-:W-:Y:S01]  /*5f10*/  USEL UR20, URZ, 0x1, UP0 ;  /* 0x00000001ff147887 */ /* 0x000fe20008000000 */
[----:B------:R-:W-:Y:S01]  /*5f20*/  @!P1 IMAD.MOV.U32 R2, RZ, RZ, 0x2000 ;  /* 0x00002000ff029424 */ /* 0x000fe200078e00ff */
[----:B------:R-:W-:Y:S01]  /*5f30*/  VOTEU.ALL UP0, P1 ;  /* 0x0000000000ff7886 */ /* 0x000fe20000800000 */
[----:B------:R-:W-:Y:S01]  /*5f40*/  UPRMT UR7, UR55, 0x654, UR9 ;  /* 0x0000065437077896 */ /* 0x000fe20008000009 */
[----:B------:R-:W-:Y:S02]  /*5f50*/  @!P1 R2UR UR18, R4 ;  /* 0x00000000041292ca */ /* 0x000fe400000e0000 */
[----:B------:R-:W-:Y:S04]  /*5f60*/  LOP3.LUT R11, R11, UR20, RZ, 0x3c, !PT ;  /* 0x000000140b0b7c12 */ /* 0x000fe8000f8e3cff */
[----:B--2---:R-:W-:Y:S01]  /*5f70*/  SHF.L.U32 R0, R11, 0x1f, RZ ;  /* 0x0000001f0b007819 */ /* 0x004fe200000006ff */
[----:B------:R-:W-:Y:S01]  /*5f80*/  IMAD.U32 R5, RZ, RZ, UR5 ;  /* 0x00000005ff057e24 */ /* 0x000fe2000f8e00ff */
[----:B------:R-:W-:Y:S04]  /*5f90*/  ULEA UR5, UR6, UR24, 0x3 ;  /* 0x0000001806057291 */ /* 0x000fe8000f8e18ff */
[----:B------:R-:W-:Y:S11]  /*5fa0*/  @!P1 R2UR UR19, R5 ;  /* 0x00000000051392ca */ /* 0x000ff600000e0000 */
[----:B------:R-:W-:Y:S02]  /*5fb0*/  @!UPT UIADD3 URZ, UPT, UPT, URZ, URZ, URZ ;  /* 0x000000fffffff290 */ /* 0x000fe4000fffe0ff */
[----:B------:R2:W-:Y:S01]  /*5fc0*/  @!UP0 UTMALDG.3D [UR8], [UR18], desc[UR22] ;  /* 0x00001608120085b4 */ /* 0x0005e20008011000 */
[----:B------:R2:W-:Y:S01]  /*5fd0*/  @!P1 SYNCS.ARRIVE.TRANS64.RED.A0TR RZ, [UR4+0x90], R2 ;  /* 0x00009002ffff99a7 */ /* 0x0005e20008300404 */
[----:B------:R-:W-:Y:S01]  /*5fe0*/  SYNCS.ARRIVE.TRANS64.RED.A1T0 RZ, [UR7], RZ ;  /* 0x000000ffffff79a7 */ /* 0x000fe20008100407 */
[----:B------:R-:W3:Y:S02]  /*5ff0*/  SYNCS.PHASECHK.TRANS64.TRYWAIT P0, [UR5+0xa8], R0 ;  /* 0x0000a800ff0075a7 */ /* 0x000ee40008001105 */
[----:B--23--:R-:W-:Y:S05]  /*6000*/  @!P0 BRA `(.L_x_103) ;  /* 0x0000003c001c8947 */ /* 0x00cfea0003800000 */
.L_x_184:
[----:B------:R-:W-:Y:S01]  /*6010*/  UIADD3 UR9, UPT, UPT, UR5, 0x90, URZ ;  /* 0x0000009005097890 */ /* 0x000fe2000fffe0ff */
[----:B------:R-:W-:Y:S01]  /*6020*/  @!P1 IADD3 R2, P0, PT, R12, 0x980, RZ ;  /* 0x000009800c029810 */ /* 0x000fe20007f1e0ff */
[----:B------:R-:W-:Y:S01]  /*6030*/  UPLOP3.LUT UP4, UPT, UPT, UPT, UPT, 0x80, 0x8 ;  /* 0x000000000008789c */ /* 0x000fe20003f8f070 */
[----:B------:R-:W-:Y:S01]  /*6040*/  R2UR UR22, R86 ;  /* 0x00000000561672ca */ /* 0x000fe200000e0000 */
[----:B------:R-:W-:Y:S01]  /*6050*/  UMOV UR20, 0x0 ;  /* 0x0000000000147882 */ /* 0x000fe20000000000 */
[----:B------:R-:W-:Y:S01]  /*6060*/  UMOV UR21, 0x10000000 ;  /* 0x1000000000157882 */ /* 0x000fe20000000000 */
[----:B------:R-:W-:Y:S01]  /*6070*/  UMOV UR12, UR36 ;  /* 0x00000024000c7c82 */ /* 0x000fe20008000000 */
[----:B------:R-:W-:Y:S01]  /*6080*/  VOTEU.ALL UP0, P1 ;  /* 0x0000000000ff7886 */ /* 0x000fe20000800000 */
[----:B--2---:R-:W-:Y:S01]  /*6090*/  @!P1 IMAD.X R0, RZ, RZ, R13, P0 ;  /* 0x000000ffff009224 */ /* 0x004fe200000e060d */
[----:B------:R-:W-:Y:S01]  /*60a0*/  R2UR UR19, R87 ;  /* 0x00000000571372ca */ /* 0x000fe200000e0000 */
[----:B------:R-:W-:Y:S01]  /*60b0*/  UMOV UR36, UR28 ;  /* 0x0000001c00247c82 */ /* 0x000fe20008000000 */
[C---:B------:R-:W-:Y:S01]  /*60c0*/  ISETP.NE.AND P0, PT, R10.reuse, 0x2, PT ;  /* 0x000000020a00780c */ /* 0x040fe20003f05270 */
[----:B------:R-:W-:Y:S02]  /*60d0*/  @!UP0 ULEA UR4, UR6, UR24, 0xd ;  /* 0x0000001806048291 */ /* 0x000fe4000f8e68ff */
[----:B------:R-:W-:Y:S01]  /*60e0*/  @!UP0 UIADD3 UR10, UPT, UPT, UR10, 0x20, URZ ;  /* 0x000000200a0a8890 */ /* 0x000fe2000fffe0ff */
[----:B------:R-:W-:Y:S01]  /*60f0*/  SEL R10, R10, RZ, P0 ;  /* 0x000000ff0a0a7207 */ /* 0x000fe20000000000 */
[----:B------:R-:W-:Y:S02]  /*6100*/  @!UP0 UIADD3 UR8, UPT, UPT, UR4, 0x200, URZ ;  /* 0x0000020004088890 */ /* 0x000fe4000fffe0ff */
[----:B------:R-:W-:Y:S01]  /*6110*/  UIADD3 UR4, UPT, UPT, UR6, 0x1, URZ ;  /* 0x0000000106047890 */ /* 0x000fe2000fffe0ff */
[----:B------:R-:W-:Y:S01]  /*6120*/  @!P1 R2UR UR6, R2 ;  /* 0x00000000020692ca */ /* 0x000fe200000e0000 */
[----:B------:R-:W-:Y:S02]  /*6130*/  UIADD3 UR26, UPT, UPT, UR13, UR22, URZ ;  /* 0x000000160d1a7290 */ /* 0x000fe4000fffe0ff */
[----:B------:R-:W-:Y:S02]  /*6140*/  UISETP.NE.AND UP0, UPT, UR4, 0x3, UPT ;  /* 0x000000030400788c */ /* 0x000fe4000bf05270 */
[----:B------:R-:W-:Y:S02]  /*6150*/  UIADD3 UR27, UPT, UPT, UR14, UR19, URZ ;  /* 0x000000130e1b7290 */ /* 0x000fe4000fffe0ff */
[----:B------:R-:W-:Y:S01]  /*6160*/  USEL UR25, UR4, URZ, UP0 ;  /* 0x000000ff04197287 */ /* 0x000fe20008000000 */
[----:B------:R-:W-:Y:S01]  /*6170*/  @!P1 R2UR UR4, R0 ;  /* 0x00000000000492ca */ /* 0x000fe200000e0000 */
[----:B------:R-:W-:Y:S01]  /*6180*/  USEL UR18, URZ, 0x1, UP0 ;  /* 0x00000001ff127887 */ /* 0x000fe20008000000 */
[----:B------:R-:W-:Y:S01]  /*6190*/  SEL R0, RZ, 0x1, P0 ;  /* 0x00000001ff007807 */ /* 0x000fe20000000000 */
[----:B------:R-:W-:Y:S02]  /*61a0*/  VOTEU.ALL UP0, P1 ;  /* 0x0000000000ff7886 */ /* 0x000fe40000800000 */
[----:B------:R-:W-:Y:S01]  /*61b0*/  IMAD.U32 R4, RZ, RZ, UR6 ;  /* 0x00000006ff047e24 */ /* 0x000fe2000f8e00ff */
[----:B------:R-:W-:Y:S02]  /*61c0*/  LOP3.LUT R9, R9, R0, RZ, 0x3c, !PT ;  /* 0x0000000009097212 */ /* 0x000fe400078e3cff */
[----:B------:R-:W-:Y:S02]  /*61d0*/  LOP3.LUT R11, R11, UR18, RZ, 0x3c, !PT ;  /* 0x000000120b0b7c12 */ /* 0x000fe4000f8e3cff */
[----:B------:R-:W-:Y:S03]  /*61e0*/  @!P1 R2UR UR6, R4 ;  /* 0x00000000040692ca */ /* 0x000fe600000e0000 */
[----:B------:R-:W-:Y:S01]  /*61f0*/  IMAD.U32 R5, RZ, RZ, UR4 ;  /* 0x00000004ff057e24 */ /* 0x000fe2000f8e00ff */
[----:B------:R-:W-:Y:S04]  /*6200*/  UPRMT UR4, UR55, 0x654, UR9 ;  /* 0x0000065437047896 */ /* 0x000fe80008000009 */
[----:B------:R-:W-:Y:S11]  /*6210*/  @!P1 R2UR UR7, R5 ;  /* 0x00000000050792ca */ /* 0x000ff600000e0000 */
[----:B------:R-:W-:Y:S02]  /*6220*/  @!UPT UIADD3 URZ, UPT, UPT, URZ, URZ, URZ ;  /* 0x000000fffffff290 */ /* 0x000fe4000fffe0ff */
[----:B------:R2:W-:Y:S01]  /*6230*/  @!UP0 UTMALDG.3D [UR8], [UR6], desc[UR20] ;  /* 0x00001408060085b4 */ /* 0x0005e20008011000 */
[----:B------:R2:W-:Y:S01]  /*6240*/  @!P1 SYNCS.ARRIVE.TRANS64.RED.A0TR RZ, [UR5+0x90], R3 ;  /* 0x00009003ffff99a7 */ /* 0x0005e20008300405 */
[----:B------:R-:W-:Y:S01]  /*6250*/  SYNCS.ARRIVE.TRANS64.RED.A1T0 RZ, [UR4], RZ ;  /* 0x000000ffffff79a7 */ /* 0x000fe20008100404 */
[----:B------:R-:W-:Y:S05]  /*6260*/  BRA.U UP2, `(.L_x_104) ;  /* 0xfffffff102d07547 */ /* 0x000fea000b83ffff */
[----:B------:R-:W-:Y:S01]  /*6270*/  UIADD3 UR24, UPT, UPT, UR24, 0xa8, URZ ;  /* 0x000000a818187890 */ /* 0x000fe2000fffe0ff */
[----:B--2---:R-:W-:-:S03]  /*6280*/  SHF.L.U32 R3, R11, 0x1f, RZ ;  /* 0x0000001f0b037819 */ /* 0x004fc600000006ff */
[----:B------:R-:W-:-:S09]  /*6290*/  ULEA UR4, UR25, UR24, 0x3 ;  /* 0x0000001819047291 */ /* 0x000fd2000f8e18ff */
[----:B------:R-:W2:Y:S02]  /*62a0*/  SYNCS.PHASECHK.TRANS64.TRYWAIT P0, [UR4], R3 ;  /* 0x00000003ff0075a7 */ /* 0x000ea40008001104 */
[----:B--2---:R-:W-:Y:S05]  /*62b0*/  @!P0 BRA `(.L_x_105) ;  /* 0x0000003800888947 */ /* 0x004fea0003800000 */
.L_x_186:
[----:B------:R-:W-:-:S04]  /*62c0*/  UIADD3 UR4, UPT, UPT, UR25, 0x1, URZ ;  /* 0x0000000119047890 */ /* 0x000fc8000fffe0ff */
[----:B------:R-:W-:-:S04]  /*62d0*/  UISETP.NE.AND UP0, UPT, UR4, 0x3, UPT ;  /* 0x000000030400788c */ /* 0x000fc8000bf05270 */
[----:B------:R-:W-:Y:S02]  /*62e0*/  USEL UR6, URZ, 0x1, UP0 ;  /* 0x00000001ff067887 */ /* 0x000fe40008000000 */
[----:B------:R-:W-:-:S04]  /*62f0*/  USEL UR4, UR4, URZ, UP0 ;  /* 0x000000ff04047287 */ /* 0x000fc80008000000 */
[----:B------:R-:W-:Y:S01]  /*6300*/  ULEA UR5, UR4, UR24, 0x3 ;  /* 0x0000001804057291 */ /* 0x000fe2000f8e18ff */
[----:B------:R-:W-:-:S04]  /*6310*/  LOP3.LUT R11, R11, UR6, RZ, 0x3c, !PT ;  /* 0x000000060b0b7c12 */ /* 0x000fc8000f8e3cff */
[----:B--2---:R-:W-:-:S04]  /*6320*/  SHF.L.U32 R3, R11, 0x1f, RZ ;  /* 0x0000001f0b037819 */ /* 0x004fc800000006ff */
[----:B------:R-:W2:Y:S02]  /*6330*/  SYNCS.PHASECHK.TRANS64.TRYWAIT P0, [UR5], R3 ;  /* 0x00000003ff0075a7 */ /* 0x000ea40008001105 */
[----:B--2---:R-:W-:Y:S05]  /*6340*/  @!P0 BRA `(.L_x_106) ;  /* 0x00000038007c8947 */ /* 0x004fea0003800000 */
.L_x_188:
[----:B------:R-:W-:-:S04]  /*6350*/  UIADD3 UR4, UPT, UPT, UR4, 0x1, URZ ;  /* 0x0000000104047890 */ /* 0x000fc8000fffe0ff */
[----:B------:R-:W-:-:S04]  /*6360*/  UISETP.NE.AND UP0, UPT, UR4, 0x3, UPT ;  /* 0x000000030400788c */ /* 0x000fc8000bf05270 */
[----:B------:R-:W-:Y:S02]  /*6370*/  USEL UR5, URZ, 0x1, UP0 ;  /* 0x00000001ff057887 */ /* 0x000fe40008000000 */
[----:B------:R-:W-:-:S04]  /*6380*/  USEL UR4, UR4, URZ, UP0 ;  /* 0x000000ff04047287 */ /* 0x000fc80008000000 */
[----:B------:R-:W-:Y:S01]  /*6390*/  ULEA UR4, UR4, UR24, 0x3 ;  /* 0x0000001804047291 */ /* 0x000fe2000f8e18ff */
[----:B--2---:R-:W-:-:S04]  /*63a0*/  LOP3.LUT R3, R11, UR5, RZ, 0x3c, !PT ;  /* 0x000000050b037c12 */ /* 0x004fc8000f8e3cff */
[----:B------:R-:W-:Y:S01]  /*63b0*/  SHF.L.U32 R3, R3, 0x1f, RZ ;  /* 0x0000001f03037819 */ /* 0x000fe200000006ff */
[----:B------:R-:W-:-:S07]  /*63c0*/  IMAD.U32 R0, RZ, RZ, UR4 ;  /* 0x00000004ff007e24 */ /* 0x000fce000f8e00ff */
.L_x_107:
[----:B--2---:R2:W3:Y:S02]  /*63d0*/  SYNCS.PHASECHK.TRANS64.TRYWAIT P0, [R0+URZ], R3 ;  /* 0x00000003000075a7 */ /* 0x0044e400080011ff */
[----:B---3--:R-:W-:Y:S05]  /*63e0*/  @!P0 NANOSLEEP.SYNCS 0x989680 ;  /* 0x009896800000895d */ /* 0x008fea0003900000 */
[----:B------:R-:W3:Y:S02]  /*63f0*/  @!P0 SYNCS.PHASECHK.TRANS64 P0, [R0+URZ], R3 ;  /* 0x00000003000085a7 */ /* 0x000ee400080010ff */
[----:B-1-3--:R-:W-:Y:S05]  /*6400*/  @P0 EXIT ;  /* 0x000000000000094d */ /* 0x00afea0003800000 */
[----:B------:R-:W-:Y:S05]  /*6410*/  BRA `(.L_x_107) ;  /* 0xfffffffc00ec7947 */ /* 0x000fea000383ffff */
.L_x_95:
[----:B------:R-:W-:-:S06]  /*6420*/  UISETP.GE.AND UP0, UPT, UR18, 0x4, UPT ;  /* 0x000000041200788c */ /* 0x000fcc000bf06270 */
[----:B------:R-:W-:-:S13]  /*6430*/  PLOP3.LUT P0, PT, PT, PT, UP0, 0x80, 0x8 ;  /* 0x000000000008781c */ /* 0x000fda0003f0f008 */
[----:B-1----:R-:W-:Y:S05]  /*6440*/  @!P0 EXIT ;  /* 0x000000000000894d */ /* 0x002fea0003800000 */
[----:B------:R-:W-:Y:S01]  /*6450*/  BAR.SYNC.DEFER_BLOCKING 0x6, 0xa0 ;  /* 0x0182800000007b1d */ /* 0x000fe20000010000 */
[C---:B------:R-:W-:Y:S01]  /*6460*/  IMAD.SHL.U32 R2, R92.reuse, 0x20, RZ ;  /* 0x000000205c027824 */ /* 0x040fe200078e00ff */
[C---:B------:R-:W-:Y:S01]  /*6470*/  LOP3.LUT R93, R92.reuse, 0x2, RZ, 0xc0, !PT ;  /* 0x000000025c5d7812 */ /* 0x040fe200078ec0ff */
[C---:B------:R-:W-:Y:S01]  /*6480*/  IMAD.SHL.U32 R97, R92.reuse, 0x4, RZ ;  /* 0x000000045c617824 */ /* 0x040fe200078e00ff */
[C---:B------:R-:W-:Y:S01]  /*6490*/  LOP3.LUT R98, R92.reuse, 0x60, RZ, 0xc0, !PT ;  /* 0x000000605c627812 */ /* 0x040fe200078ec0ff */
[----:B------:R-:W-:Y:S01]  /*64a0*/  IMAD.U32 R37, R92, 0x10000, RZ ;  /* 0x000100005c257824 */ /* 0x000fe200078e00ff */
[----:B------:R-:W-:Y:S01]  /*64b0*/  UMOV UR47, 0x400 ;  /* 0x00000400002f7882 */ /* 0x000fe20000000000 */
[----:B------:R-:W1:Y:S01]  /*64c0*/  LDCU.64 UR4, c[0x0][0xc90] ;  /* 0x00019200ff0477ac */ /* 0x000e620008000a00 */
[----:B------:R-:W2:Y:S01]  /*64d0*/  LDC.64 R78, c[0x0][0xcb0] ;  /* 0x00032c00ff4e7b82 */ /* 0x000ea20000000a00 */
[----:B------:R-:W-:Y:S01]  /*64e0*/  LOP3.LUT R4, R2, 0xc0, RZ, 0xc0, !PT ;  /* 0x000000c002047812 */ /* 0x000fe200078ec0ff */
[----:B------:R-:W-:Y:S01]  /*64f0*/  HFMA2 R36, -RZ, RZ, 0, 0 ;  /* 0x00000000ff247431 */ /* 0x000fe200000001ff */
[----:B------:R-:W-:Y:S01]  /*6500*/  ULEA UR47, UR55, UR47, 0x18 ;  /* 0x0000002f372f7291 */ /* 0x000fe2000f8ec0ff */
[----:B------:R-:W-:-:S02]  /*6510*/  LOP3.LUT R92, R92, 0x4, RZ, 0xc0, !PT ;  /* 0x000000045c5c7812 */ /* 0x000fc400078ec0ff */
[----:B------:R-:W-:Y:S02]  /*6520*/  CS2R R94, SRZ ;  /* 0x00000000005e7805 */ /* 0x000fe4000001ff00 */
[----:B------:R-:W-:Y:S01]  /*6530*/  LOP3.LUT R97, R4, 0x18, R97, 0xf8, !PT ;  /* 0x0000001804617812 */ /* 0x000fe200078ef861 */
[----:B------:R-:W-:Y:S01]  /*6540*/  IMAD.MOV.U32 R91, RZ, RZ, RZ ;  /* 0x000000ffff5b7224 */ /* 0x000fe200078e00ff */
[----:B------:R-:W3:Y:S01]  /*6550*/  LDC.64 R76, c[0x0][0xca8] ;  /* 0x00032a00ff4c7b82 */ /* 0x000ee20000000a00 */
[----:B------:R-:W-:Y:S01]  /*6560*/  LOP3.LUT R37, R37, 0x600000, RZ, 0xc0, !PT ;  /* 0x0060000025257812 */ /* 0x000fe200078ec0ff */
[----:B------:R-:W-:Y:S01]  /*6570*/  IMAD.MOV R93, RZ, RZ, -R93 ;  /* 0x000000ffff5d7224 */ /* 0x000fe200078e0a5d */
[C---:B------:R-:W-:Y:S01]  /*6580*/  IADD3 R96, PT, PT, -R92.reuse, 0x2, RZ ;  /* 0x000000025c607810 */ /* 0x040fe20007ffe1ff */
[----:B------:R-:W4:Y:S01]  /*6590*/  LDCU UR63, c[0x0][0x370] ;  /* 0x00006e00ff3f77ac */ /* 0x000f220008000800 */
[----:B------:R-:W-:Y:S02]  /*65a0*/  LOP3.LUT R97, R97, 0xf20, R2, 0xf8, !PT ;  /* 0x00000f2061617812 */ /* 0x000fe400078ef802 */
[----:B------:R-:W-:Y:S01]  /*65b0*/  IADD3 R92, PT, PT, -R92, RZ, RZ ;  /* 0x000000ff5c5c7210 */ /* 0x000fe20007ffe1ff */
[----:B------:R-:W4:Y:S01]  /*65c0*/  LDS R0, [UR47+0x160] ;  /* 0x0001602fff007984 */ /* 0x000f220008000800 */
[----:B-1----:R-:W-:Y:S01]  /*65d0*/  IMAD.U32 R100, RZ, RZ, UR4 ;  /* 0x00000004ff647e24 */ /* 0x002fe2000f8e00ff */
[----:B------:R-:W-:Y:S01]  /*65e0*/  UIADD3 UR4, UPT, UPT, UR47, 0x200, URZ ;  /* 0x000002002f047890 */ /* 0x000fe2000fffe0ff */
[----:B------:R-:W-:Y:S01]  /*65f0*/  IMAD.U32 R99, RZ, RZ, UR5 ;  /* 0x00000005ff637e24 */ /* 0x000fe2000f8e00ff */
[----:B------:R-:W-:Y:S01]  /*6600*/  UMOV UR54, 0x1 ;  /* 0x0000000100367882 */ /* 0x000fe20000000000 */
[----:B------:R-:W-:Y:S01]  /*6610*/  IMAD.SHL.U32 R96, R96, 0x10, RZ ;  /* 0x0000001060607824 */ /* 0x000fe200078e00ff */
[----:B------:R-:W-:Y:S01]  /*6620*/  UMOV UR46, URZ ;  /* 0x000000ff002e7c82 */ /* 0x000fe20008000000 */
[----:B------:R-:W1:Y:S01]  /*6630*/  LDCU UR43, c[0x0][0xf0c] ;  /* 0x0001e180ff2b77ac */ /* 0x000e620008000800 */
[----:B------:R-:W-:Y:S01]  /*6640*/  IMAD.U32 R102, RZ, RZ, UR4 ;  /* 0x00000004ff667e24 */ /* 0x000fe2000f8e00ff */
[----:B------:R-:W-:Y:S01]  /*6650*/  LEA R97, R97, UR4, 0x1 ;  /* 0x0000000461617c11 */ /* 0x000fe2000f8e08ff */
[----:B------:R-:W1:Y:S01]  /*6660*/  LDCU UR39, c[0x0][0xf30] ;  /* 0x0001e600ff2777ac */ /* 0x000e620008000800 */
[----:B------:R-:W1:Y:S01]  /*6670*/  LDCU.64 UR60, c[0x0][0xc88] ;  /* 0x00019100ff3c77ac */ /* 0x000e620008000a00 */
[----:B------:R-:W1:Y:S01]  /*6680*/  LDCU.64 UR40, c[0x0][0xf28] ;  /* 0x0001e500ff2877ac */ /* 0x000e620008000a00 */
[----:B------:R-:W1:Y:S01]  /*6690*/  LDCU.128 UR56, c[0x0][0xf10] ;  /* 0x0001e200ff3877ac */ /* 0x000e620008000c00 */
[----:B------:R-:W1:Y:S01]  /*66a0*/  LDCU UR62, c[0x0][0x374] ;  /* 0x00006e80ff3e77ac */ /* 0x000e620008000800 */
[----:B------:R-:W-:Y:S01]  /*66b0*/  UMOV UR53, URZ ;  /* 0x000000ff00357c82 */ /* 0x000fe20008000000 */
[----:B------:R-:W-:Y:S01]  /*66c0*/  UMOV UR52, URZ ;  /* 0x000000ff00347c82 */ /* 0x000fe20008000000 */
[----:B-1234-:R-:W-:-:S07]  /*66d0*/  IMAD.IADD R37, R0, 0x1, R37 ;  /* 0x0000000100257824 */ /* 0x01efce00078e0225 */
.L_x_138:
[C---:B------:R-:W-:Y:S02]  /*66e0*/  LEA R0, R91.reuse, UR47, 0x3 ;  /* 0x0000002f5b007c11 */ /* 0x040fe4000f8e18ff */
[----:B------:R-:W-:Y:S02]  /*66f0*/  SHF.L.U32 R3, R94, 0x1f, RZ ;  /* 0x0000001f5e037819 */ /* 0x000fe400000006ff */
[----:B------:R-:W-:Y:S02]  /*6700*/  LEA R5, R91, UR47, 0x4 ;  /* 0x0000002f5b057c11 */ /* 0x000fe4000f8e20ff */
[----:B-1----:R-:W1:Y:S02]  /*6710*/  SYNCS.PHASECHK.TRANS64.TRYWAIT P0, [R0+URZ+0xd0], R3 ;  /* 0x0000d003000075a7 */ /* 0x002e6400080011ff */
[----:B-1----:R-:W-:Y:S05]  /*6720*/  @!P0 BRA `(.L_x_108) ;  /* 0x00000034009c8947 */ /* 0x002fea0003800000 */
.L_x_189:
[----:B------:R-:W-:Y:S01]  /*6730*/  R2UR UR7, R101 ;  /* 0x00000000650772ca */ /* 0x000fe200000e0000 */
[----:B------:R-:W2:Y:S01]  /*6740*/  LDS.128 R4, [R5+0x140] ;  /* 0x0001400005047984 */ /* 0x000ea20000000c00 */
[----:B-1----:R-:W-:Y:S01]  /*6750*/  VIADD R0, R0, 0xe0 ;  /* 0x000000e000007836 */ /* 0x002fe20000000000 */
[----:B------:R-:W-:Y:S04]  /*6760*/  UISETP.GE.AND UP0, UPT, UR42, 0x1, UPT ;  /* 0x000000012a00788c */ /* 0x000fe8000bf06270 */
[----:B------:R-:W-:Y:S01]  /*6770*/  PRMT R0, RZ, 0x654, R0 ;  /* 0x00000654ff007816 */ /* 0x000fe20000000000 */
[----:B------:R-:W-:Y:S01]  /*6780*/  @!PT LDS RZ, [RZ] ;  /* 0x00000000fffff984 */ /* 0x000fe20000000800 */
[----:B------:R-:W-:Y:S01]  /*6790*/  @!PT LDS RZ, [RZ] ;  /* 0x00000000fffff984 */ /* 0x000fe20000000800 */
[----:B------:R-:W-:Y:S01]  /*67a0*/  @!PT LDS RZ, [RZ] ;  /* 0x00000000fffff984 */ /* 0x000fe20000000800 */
[----:B------:R-:W-:Y:S01]  /*67b0*/  @!PT LDS RZ, [RZ] ;  /* 0x00000000fffff984 */ /* 0x000fe20000000800 */
[----:B------:R1:W-:Y:S06]  /*67c0*/  MEMBAR.ALL.CTA ;  /* 0x0000000000007992 */ /* 0x0003ec0000008000 */
[----:B-1----:R-:W1:Y:S02]  /*67d0*/  FENCE.VIEW.ASYNC.S ;  /* 0x00000000000073c6 */ /* 0x002e640000000000 */
[----:B-1----:R1:W-:Y:S01]  /*67e0*/  SYNCS.ARRIVE.TRANS64.RED.A1T0 RZ, [R0+URZ], RZ ;  /* 0x000000ff00ff79a7 */ /* 0x0023e200081004ff */
[----:B--2---:R-:W-:Y:S11]  /*67f0*/  LOP3.LUT P0, RZ, R6, 0x1, RZ, 0xc0, !PT ;  /* 0x0000000106ff7812 */ /* 0x004ff6000780c0ff */
[----:B------:R-:W-:Y:S02]  /*6800*/  @!UPT UIADD3 URZ, UPT, UPT, URZ, URZ, URZ ;  /* 0x000000fffffff290 */ /* 0x000fe4000fffe0ff */
[----:B------:R-:W-:Y:S01]  /*6810*/  VOTEU.ANY UP1, P0 ;  /* 0x0000000000ff7886 */ /* 0x000fe20000020100 */
[----:B------:R-:W-:Y:S01]  /*6820*/  PLOP3.LUT P0, PT, PT, PT, UP1, 0x80, 0x8 ;  /* 0x000000000008781c */ /* 0x000fe20003f0f018 */
[----:B------:R-:W-:Y:S06]  /*6830*/  UP2UR UR4, UPR, URZ, 0x2 ;  /* 0x00000002ff047883 */ /* 0x000fec0008000000 */
[----:B------:R-:W-:Y:S06]  /*6840*/  IMAD.U32 R103, RZ, RZ, UR4 ;  /* 0x00000004ff677e24 */ /* 0x000fec000f8e00ff */
[----:B------:R-:W-:Y:S02]  /*6850*/  @P0 SHF.R.U32.HI R2, RZ, 0x10, R5 ;  /* 0x00000010ff020819 */ /* 0x000fe40000011605 */
[----:B------:R-:W-:Y:S02]  /*6860*/  @P0 MOV R3, R4 ;  /* 0x0000000400030202 */ /* 0x000fe40000000f00 */
[----:B------:R-:W-:Y:S02]  /*6870*/  @P0 R2UR UR4, R2 ;  /* 0x00000000020402ca */ /* 0x000fe400000e0000 */
[----:B------:R-:W-:Y:S02]  /*6880*/  @P0 LOP3.LUT R4, R5, 0xffff, RZ, 0xc0, !PT ;  /* 0x0000ffff05040812 */ /* 0x000fe400078ec0ff */
[----:B------:R-:W-:Y:S02]  /*6890*/  @P0 R2UR UR6, R3 ;  /* 0x00000000030602ca */ /* 0x000fe400000e0000 */
[----:B------:R-:W-:Y:S07]  /*68a0*/  @P0 R2UR UR5, R4 ;  /* 0x00000000040502ca */ /* 0x000fee00000e0000 */
[----:B------:R-:W-:Y:S02]  /*68b0*/  @UP1 UMOV UR7, UR4 ;  /* 0x0000000400071c82 */ /* 0x000fe40008000000 */
[----:B------:R-:W-:Y:S02]  /*68c0*/  IMAD.U32 R101, RZ, RZ, UR7 ;  /* 0x00000007ff657e24 */ /* 0x000fe4000f8e00ff */
[----:B------:R-:W-:Y:S02]  /*68d0*/  @UP1 UMOV UR38, UR6 ;  /* 0x0000000600261c82 */ /* 0x000fe40008000000 */
[----:B------:R-:W-:Y:S01]  /*68e0*/  @UP1 UMOV UR37, UR5 ;  /* 0x0000000500251c82 */ /* 0x000fe20008000000 */
[----:B-1----:R-:W-:Y:S05]  /*68f0*/  BRA.U !UP0, `(.L_x_109) ;  /* 0x0000000108cc7547 */ /* 0x002fea000b800000 */
[----:B------:R-:W1:Y:S01]  /*6900*/  LDCU UR12, c[0x0][0xf20] ;  /* 0x0001e400ff0c77ac */ /* 0x000e620008000800 */
[----:B------:R-:W-:Y:S02]  /*6910*/  UIMAD.WIDE.U32 UR4, UR62, UR59, URZ ;  /* 0x0000003b3e0472a5 */ /* 0x000fe4000f8e00ff */
[----:B------:R-:W-:Y:S02]  /*6920*/  UIMAD.WIDE.U32 UR6, UR63, UR56, URZ ;  /* 0x000000383f0672a5 */ /* 0x000fe4000f8e00ff */
[----:B------:R-:W-:Y:S02]  /*6930*/  UISETP.NE.AND UP0, UPT, UR58, 0x1, UPT ;  /* 0x000000013a00788c */ /* 0x000fe4000bf05270 */
[----:B------:R-:W-:Y:S02]  /*6940*/  UIMAD.WIDE.U32 UR8, UR37, UR59, URZ ;  /* 0x0000003b250872a5 */ /* 0x000fe4000f8e00ff */
[----:B------:R-:W-:Y:S02]  /*6950*/  UIMAD.WIDE.U32 UR10, UR38, UR56, URZ ;  /* 0x00000038260a72a5 */ /* 0x000fe4000f8e00ff */
[----:B------:R-:W-:Y:S02]  /*6960*/  UISETP.NE.AND UP1, UPT, UR43, 0x1, UPT ;  /* 0x000000012b00788c */ /* 0x000fe4000bf25270 */
[----:B------:R-:W-:Y:S01]  /*6970*/  UISETP.NE.AND UP2, UPT, UR42, 0x1, UPT ;  /* 0x000000012a00788c */ /* 0x000fe2000bf45270 */
[----:B------:R-:W-:Y:S02]  /*6980*/  UMOV UR4, UR5 ;  /* 0x0000000500047c82 */ /* 0x000fe40008000000 */
[----:B-1----:R-:W-:Y:S03]  /*6990*/  USHF.R.U32.HI UR5, URZ, UR12, UR4 ;  /* 0x0000000cff057299 */ /* 0x002fe60008011604 */
[----:B------:R-:W-:Y:S02]  /*69a0*/  UMOV UR4, UR7 ;  /* 0x0000000700047c82 */ /* 0x000fe40008000000 */
[----:B------:R-:W-:Y:S02]  /*69b0*/  USHF.R.U32.HI UR7, URZ, UR57, UR4 ;  /* 0x00000039ff077299 */ /* 0x000fe40008011604 */
[----:B------:R-:W-:Y:S02]  /*69c0*/  USEL UR4, UR62, UR5, !UP0 ;  /* 0x000000053e047287 */ /* 0x000fe4000c000000 */
[----:B------:R-:W-:Y:S01]  /*69d0*/  USEL UR7, UR63, UR7, !UP1 ;  /* 0x000000073f077287 */ /* 0x000fe2000c800000 */
[----:B------:R-:W-:Y:S01]  /*69e0*/  UMOV UR5, UR9 ;  /* 0x0000000900057c82 */ /* 0x000fe20008000000 */
[----:B------:R-:W-:Y:S02]  /*69f0*/  UIMAD.WIDE.U32 UR8, UR4, UR40, URZ ;  /* 0x00000028040872a5 */ /* 0x000fe4000f8e00ff */
[----:B------:R-:W-:Y:S03]  /*6a00*/  USHF.R.U32.HI UR6, URZ, UR12, UR5 ;  /* 0x0000000cff067299 */ /* 0x000fe60008011605 */
[----:B------:R-:W-:Y:S01]  /*6a10*/  UMOV UR5, UR11 ;  /* 0x0000000b00057c82 */ /* 0x000fe20008000000 */
[----:B------:R-:W-:Y:S02]  /*6a20*/  UIMAD.WIDE.U32 UR10, UR7, UR40, URZ ;  /* 0x00000028070a72a5 */ /* 0x000fe4000f8e00ff */
[----:B------:R-:W-:Y:S02]  /*6a30*/  USHF.R.U32.HI UR12, URZ, UR57, UR5 ;  /* 0x00000039ff0c7299 */ /* 0x000fe40008011605 */
[----:B------:R-:W-:Y:S01]  /*6a40*/  USEL UR6, UR37, UR6, !UP0 ;  /* 0x0000000625067287 */ /* 0x000fe2000c000000 */
[----:B------:R-:W-:Y:S02]  /*6a50*/  UMOV UR5, UR9 ;  /* 0x0000000900057c82 */ /* 0x000fe40008000000 */
[----:B------:R-:W-:Y:S01]  /*6a60*/  UMOV UR10, UR11 ;  /* 0x0000000b000a7c82 */ /* 0x000fe20008000000 */
[----:B------:R-:W-:Y:S02]  /*6a70*/  @UP2 USHF.R.U32.HI UR4, URZ, UR41, UR5 ;  /* 0x00000029ff042299 */ /* 0x000fe40008011605 */
[----:B------:R-:W-:Y:S02]  /*6a80*/  @UP2 USHF.R.U32.HI UR7, URZ, UR41, UR10 ;  /* 0x00000029ff072299 */ /* 0x000fe4000801160a */
[----:B------:R-:W-:Y:S02]  /*6a90*/  UIMAD UR4, UR42, UR4, URZ ;  /* 0x000000042a0472a4 */ /* 0x000fe4000f8e02ff */
[----:B------:R-:W-:Y:S02]  /*6aa0*/  UIMAD.WIDE.U32 UR10, UR6, UR40, URZ ;  /* 0x00000028060a72a5 */ /* 0x000fe4000f8e00ff */
[----:B------:R-:W-:Y:S02]  /*6ab0*/  USEL UR5, UR38, UR12, !UP1 ;  /* 0x0000000c26057287 */ /* 0x000fe4000c800000 */
[----:B------:R-:W-:Y:S02]  /*6ac0*/  UIMAD UR8, UR42, UR7, URZ ;  /* 0x000000072a0872a4 */ /* 0x000fe4000f8e02ff */
[----:B------:R-:W-:Y:S03]  /*6ad0*/  UISETP.GE.AND UP0, UPT, UR6, UR4, UPT ;  /* 0x000000040600728c */ /* 0x000fe6000bf06270 */
[----:B------:R-:W-:Y:S01]  /*6ae0*/  UMOV UR4, UR11 ;  /* 0x0000000b00047c82 */ /* 0x000fe20008000000 */
[----:B------:R-:W-:Y:S02]  /*6af0*/  UISETP.GE.OR UP0, UPT, UR5, UR8, UP0 ;  /* 0x000000080500728c */ /* 0x000fe40008706670 */
[----:B------:R-:W-:Y:S02]  /*6b00*/  USHF.R.U32.HI UR4, URZ, UR41, UR4 ;  /* 0x00000029ff047299 */ /* 0x000fe40008011604 */
[----:B------:R-:W-:Y:S02]  /*6b10*/  UIMAD.WIDE.U32 UR8, UR5, UR40, URZ ;  /* 0x00000028050872a5 */ /* 0x000fe4000f8e00ff */
[----:B------:R-:W-:Y:S02]  /*6b20*/  USEL UR11, UR6, UR4, !UP2 ;  /* 0x00000004060b7287 */ /* 0x000fe4000d000000 */
[----:B------:R-:W-:Y:S02]  /*6b30*/  UIADD3 UR8, UPT, UPT, -UR5, URZ, URZ ;  /* 0x000000ff05087290 */ /* 0x000fe4000fffe1ff */
[----:B------:R-:W-:Y:S01]  /*6b40*/  UIADD3 UR10, UPT, UPT, -UR11, URZ, URZ ;  /* 0x000000ff0b0a7290 */ /* 0x000fe2000fffe1ff */
[----:B------:R-:W-:Y:S01]  /*6b50*/  @!UP0 UMOV UR4, UR9 ;  /* 0x0000000900048c82 */ /* 0x000fe20008000000 */
[----:B------:R-:W-:Y:S02]  /*6b60*/  UIADD3 UR9, UPT, UPT, -UR6, URZ, URZ ;  /* 0x000000ff06097290 */ /* 0x000fe4000fffe1ff */
[----:B------:R-:W-:Y:S02]  /*6b70*/  @!UP0 USHF.R.U32.HI UR4, URZ, UR41, UR4 ;  /* 0x00000029ff048299 */ /* 0x000fe40008011604 */
[----:B------:R-:W-:Y:S02]  /*6b80*/  UIMAD UR10, UR42, UR10, UR6 ;  /* 0x0000000a2a0a72a4 */ /* 0x000fe4000f8e0206 */
[----:B------:R-:W-:Y:S04]  /*6b90*/  @!UP0 USEL UR4, UR5, UR4, !UP2 ;  /* 0x0000000405048287 */ /* 0x000fe8000d000000 */
[----:B------:R-:W-:Y:S02]  /*6ba0*/  @!UP0 UIMAD UR10, UR7, UR10, UR4 ;  /* 0x0000000a070a82a4 */ /* 0x000fe4000f8e0204 */
[----:B------:R-:W-:Y:S02]  /*6bb0*/  @!UP0 UIADD3 UR11, UPT, UPT, UR11, -UR4, URZ ;  /* 0x800000040b0b8290 */ /* 0x000fe4000fffe0ff */
[----:B------:R-:W-:Y:S02]  /*6bc0*/  UIMAD UR7, UR43, UR8, UR38 ;  /* 0x000000082b0772a4 */ /* 0x000fe4000f8e0226 */
[----:B------:R-:W-:Y:S02]  /*6bd0*/  @!UP0 UIMAD UR6, UR11, UR42, UR5 ;  /* 0x0000002a0b0682a4 */ /* 0x000fe4000f8e0205 */
[----:B------:R-:W-:Y:S01]  /*6be0*/  UIMAD UR4, UR58, UR9, UR37 ;  /* 0x000000093a0472a4 */ /* 0x000fe2000f8e0225 */
[----:B------:R-:W-:Y:S02]  /*6bf0*/  @!UP0 UMOV UR5, UR10 ;  /* 0x0000000a00058c82 */ /* 0x000fe40008000000 */
[----:B------:R-:W-:Y:S02]  /*6c00*/  UIMAD UR38, UR5, UR43, UR7 ;  /* 0x0000002b052672a4 */ /* 0x000fe4000f8e0207 */
[----:B------:R-:W-:Y:S11]  /*6c10*/  UIMAD UR37, UR6, UR58, UR4 ;  /* 0x0000003a062572a4 */ /* 0x000ff6000f8e0204 */
[----:B------:R-:W-:Y:S01]  /*6c20*/  @!UPT UIADD3 URZ, UPT, UPT, URZ, URZ, URZ ;  /* 0x000000fffffff290 */ /* 0x000fe2000fffe0ff */
.L_x_109:
[----:B------:R-:W-:Y:S01]  /*6c30*/  UISETP.NE.AND UP0, UPT, UR39, 0x1, UPT ;  /* 0x000000012700788c */ /* 0x000fe2000bf05270 */
[----:B------:R-:W-:Y:S01]  /*6c40*/  R2UR UR11, R102 ;  /* 0x00000000660b72ca */ /* 0x000fe200000e0000 */
[----:B------:R-:W-:Y:S01]  /*6c50*/  USHF.L.U32 UR50, UR27, 0x7, URZ ;  /* 0x000000071b327899 */ /* 0x000fe200080006ff */
[----:B------:R-:W-:Y:S01]  /*6c60*/  IADD3 R91, PT, PT, R91, 0x1, RZ ;  /* 0x000000015b5b7810 */ /* 0x000fe20007ffe0ff */
[----:B------:R-:W-:Y:S07]  /*6c70*/  USHF.L.U32 UR49, UR26, 0x6, URZ ;  /* 0x000000061a317899 */ /* 0x000fee00080006ff */
[----:B------:R-:W1:Y:S01]  /*6c80*/  @!UP0 LDCU.128 UR12, c[0x0][0xf10] ;  /* 0x0001e200ff0c87ac */ /* 0x000e620008000c00 */
[----:B------:R-:W2:Y:S01]  /*6c90*/  @!UP0 LDCU UR5, c[0x0][0xf0c] ;  /* 0x0001e180ff0587ac */ /* 0x000ea20008000800 */
[----:B------:R-:W3:Y:S01]  /*6ca0*/  @!UP0 LDCU UR10, c[0x0][0xf20] ;  /* 0x0001e400ff0a87ac */ /* 0x000ee20008000800 */
[----:B-1----:R-:W-:Y:S02]  /*6cb0*/  UIMAD.WIDE.U32 UR8, UR38, UR12, URZ ;  /* 0x0000000c260872a5 */ /* 0x002fe4000f8e00ff */
[----:B------:R-:W-:Y:S02]  /*6cc0*/  UIMAD.WIDE.U32 UR6, UR37, UR15, URZ ;  /* 0x0000000f250672a5 */ /* 0x000fe4000f8e00ff */
[----:B------:R-:W-:Y:S03]  /*6cd0*/  @!UP0 UISETP.NE.AND UP1, UPT, UR14, 0x1, UPT ;  /* 0x000000010e00888c */ /* 0x000fe6000bf25270 */
[----:B------:R-:W-:Y:S01]  /*6ce0*/  @!UP0 UMOV UR4, UR9 ;  /* 0x0000000900048c82 */ /* 0x000fe20008000000 */
[----:B--2---:R-:W-:Y:S02]  /*6cf0*/  @!UP0 UISETP.NE.AND UP2, UPT, UR5, 0x1, UPT ;  /* 0x000000010500888c */ /* 0x004fe4000bf45270 */
[----:B------:R-:W-:Y:S01]  /*6d00*/  @!UP0 USHF.R.U32.HI UR4, URZ, UR13, UR4 ;  /* 0x0000000dff048299 */ /* 0x000fe20008011604 */
[----:B------:R-:W-:Y:S02]  /*6d10*/  @!UP0 UMOV UR6, UR7 ;  /* 0x0000000700068c82 */ /* 0x000fe40008000000 */
[----:B---3--:R-:W-:Y:S02]  /*6d20*/  @!UP0 USHF.R.U32.HI UR6, URZ, UR10, UR6 ;  /* 0x0000000aff068299 */ /* 0x008fe40008011606 */
[----:B------:R-:W-:Y:S02]  /*6d30*/  @!UP0 USEL UR7, UR38, UR4, !UP2 ;  /* 0x0000000426078287 */ /* 0x000fe4000d000000 */
[----:B------:R-:W-:Y:S04]  /*6d40*/  @!UP0 USEL UR6, UR37, UR6, !UP1 ;  /* 0x0000000625068287 */ /* 0x000fe8000c800000 */
[----:B------:R-:W-:Y:S02]  /*6d50*/  @!UP0 UIADD3 UR4, UPT, UPT, -UR7, UR6, URZ ;  /* 0x0000000607048290 */ /* 0x000fe4000fffe1ff */
[----:B------:R-:W-:Y:S02]  /*6d60*/  @!UP0 UIADD3 UR6, UPT, UPT, UR7, -UR6, URZ ;  /* 0x8000000607068290 */ /* 0x000fe4000fffe0ff */
[----:B------:R-:W-:Y:S02]  /*6d70*/  @!UP0 UIMAD UR38, UR4, UR5, UR38 ;  /* 0x00000005042682a4 */ /* 0x000fe4000f8e0226 */
[----:B------:R-:W-:Y:S02]  /*6d80*/  @!UP0 UIMAD UR37, UR6, UR14, UR37 ;  /* 0x0000000e062582a4 */ /* 0x000fe4000f8e0225 */
[----:B------:R-:W-:Y:S09]  /*6d90*/  ULOP3.LUT UP0, URZ, UR11, 0x1b0, URZ, 0xc0, !UPT ;  /* 0x000001b00bff7892 */ /* 0x000ff2000f80c0ff */
[----:B------:R-:W-:Y:S05]  /*6da0*/  BRA.U !UP0, `(.L_x_110) ;  /* 0x00000001087c7547 */ /* 0x000fea000b800000 */
[----:B------:R-:W1:Y:S01]  /*6db0*/  LDCU.64 UR8, c[0x4][0x80] ;  /* 0x01001000ff0877ac */ /* 0x000e620008000a00 */
[----:B------:R-:W-:Y:S01]  /*6dc0*/  MOV R2, 0x0 ;  /* 0x0000000000027802 */ /* 0x000fe20000000f00 */
[----:B------:R-:W-:Y:S02]  /*6dd0*/  HFMA2 R12, -RZ, RZ, 0, 5.9604644775390625e-08 ;  /* 0x00000001ff0c7431 */ /* 0x000fe400000001ff */
[----:B------:R-:W-:Y:S01]  /*6de0*/  IMAD.MOV.U32 R8, RZ, RZ, 0x70 ;  /* 0x00000070ff087424 */ /* 0x000fe200078e00ff */
[----:B------:R2:W3:Y:S01]  /*6df0*/  LDC.64 R14, c[0x4][R2] ;  /* 0x01000000020e7b82 */ /* 0x0004e20000000a00 */
[----:B------:R-:W4:Y:S01]  /*6e00*/  LDCU.64 UR6, c[0x4][0x88] ;  /* 0x01001100ff0677ac */ /* 0x000f220008000a00 */
[----:B------:R-:W-:Y:S01]  /*6e10*/  IMAD.MOV.U32 R13, RZ, RZ, RZ ;  /* 0x000000ffff0d7224 */ /* 0x000fe200078e00ff */
[----:B------:R-:W2:Y:S01]  /*6e20*/  LDCU.64 UR4, c[0x4][0x8] ;  /* 0x01000100ff0477ac */ /* 0x000ea20008000a00 */
[----:B-1----:R-:W-:Y:S01]  /*6e30*/  MOV R5, UR9 ;  /* 0x0000000900057c02 */ /* 0x002fe20008000f00 */
[----:B------:R-:W-:Y:S01]  /*6e40*/  IMAD.U32 R4, RZ, RZ, UR8 ;  /* 0x00000008ff047e24 */ /* 0x000fe2000f8e00ff */
[----:B----4-:R-:W-:Y:S01]  /*6e50*/  MOV R7, UR7 ;  /* 0x0000000700077c02 */ /* 0x010fe20008000f00 */
[----:B------:R-:W-:Y:S01]  /*6e60*/  IMAD.U32 R6, RZ, RZ, UR6 ;  /* 0x00000006ff067e24 */ /* 0x000fe2000f8e00ff */
[----:B--2---:R-:W-:Y:S01]  /*6e70*/  MOV R11, UR5 ;  /* 0x00000005000b7c02 */ /* 0x004fe20008000f00 */
[----:B------:R-:W-:Y:S02]  /*6e80*/  IMAD.U32 R10, RZ, RZ, UR4 ;  /* 0x00000004ff0a7e24 */ /* 0x000fe4000f8e00ff */
[----:B------:R-:W-:Y:S07]  /*6e90*/  LEPC R20, `(.L_x_111) ;  /* 0x000000001014794e */ /* 0x000fee0000000000 */
[----:B---3-5:R-:W-:Y:S05]  /*6ea0*/  CALL.ABS.NOINC R14 ;  /* 0x000000000e007343 */ /* 0x028fea0003c00000 */
.L_x_111:
[----:B------:R-:W1:Y:S01]  /*6eb0*/  LDCU.64 UR8, c[0x4][0x80] ;  /* 0x01001000ff0877ac */ /* 0x000e620008000a00 */
[----:B------:R-:W2:Y:S01]  /*6ec0*/  LDC.64 R2, c[0x4][R2] ;  /* 0x0100000002027b82 */ /* 0x000ea20000000a00 */
[----:B------:R-:W-:Y:S02]  /*6ed0*/  HFMA2 R12, -RZ, RZ, 0, 5.9604644775390625e-08 ;  /* 0x00000001ff0c7431 */ /* 0x000fe400000001ff */
[----:B------:R-:W-:Y:S02]  /*6ee0*/  IMAD.MOV.U32 R8, RZ, RZ, 0x70 ;  /* 0x00000070ff087424 */ /* 0x000fe400078e00ff */
[----:B------:R-:W-:Y:S01]  /*6ef0*/  IMAD.MOV.U32 R13, RZ, RZ, RZ ;  /* 0x000000ffff0d7224 */ /* 0x000fe200078e00ff */
[----:B------:R-:W3:Y:S01]  /*6f00*/  LDCU.64 UR6, c[0x4][0x88] ;  /* 0x01001100ff0677ac */ /* 0x000ee20008000a00 */
[----:B------:R-:W4:Y:S01]  /*6f10*/  LDCU.64 UR4, c[0x4][0x8] ;  /* 0x01000100ff0477ac */ /* 0x000f220008000a00 */
[----:B-1----:R-:W-:Y:S02]  /*6f20*/  MOV R4, UR8 ;  /* 0x0000000800047c02 */ /* 0x002fe40008000f00 */
[----:B------:R-:W-:Y:S02]  /*6f30*/  MOV R5, UR9 ;  /* 0x0000000900057c02 */ /* 0x000fe40008000f00 */
[----:B---3--:R-:W-:Y:S01]  /*6f40*/  MOV R7, UR7 ;  /* 0x0000000700077c02 */ /* 0x008fe20008000f00 */
[----:B------:R-:W-:Y:S01]  /*6f50*/  IMAD.U32 R6, RZ, RZ, UR6 ;  /* 0x00000006ff067e24 */ /* 0x000fe2000f8e00ff */
[----:B----4-:R-:W-:Y:S01]  /*6f60*/  MOV R11, UR5 ;  /* 0x00000005000b7c02 */ /* 0x010fe20008000f00 */
[----:B------:R-:W-:Y:S02]  /*6f70*/  IMAD.U32 R10, RZ, RZ, UR4 ;  /* 0x00000004ff0a7e24 */ /* 0x000fe4000f8e00ff */
[----:B------:R-:W-:Y:S07]  /*6f80*/  LEPC R20, `(.L_x_110) ;  /* 0x000000001014794e */ /* 0x000fee0000000000 */
[----:B--2---:R-:W-:Y:S05]  /*6f90*/  CALL.ABS.NOINC R2 ;  /* 0x0000000002007343 */ /* 0x004fea0003c00000 */
.L_x_110:
[----:B------:R-:W-:Y:S02]  /*6fa0*/  R2UR UR6, R88 ;  /* 0x00000000580672ca */ /* 0x000fe400000e0000 */
[----:B------:R-:W-:Y:S02]  /*6fb0*/  R2UR UR5, R100 ;  /* 0x00000000640572ca */ /* 0x000fe400000e0000 */
[----:B------:R-:W-:Y:S02]  /*6fc0*/  R2UR UR4, R99 ;  /* 0x00000000630472ca */ /* 0x000fe400000e0000 */
[----:B------:R-:W-:Y:S02]  /*6fd0*/  ISETP.NE.U32.AND P4, PT, R78, RZ, PT ;  /* 0x000000ff4e00720c */ /* 0x000fe40003f85070 */
[----:B------:R-:W-:Y:S02]  /*6fe0*/  ISETP.NE.U32.AND P2, PT, RZ, UR60, PT ;  /* 0x0000003cff007c0c */ /* 0x000fe4000bf45070 */
[----:B------:R-:W-:Y:S02]  /*6ff0*/  ISETP.NE.AND.EX P4, PT, R79, RZ, PT, P4 ;  /* 0x000000ff4f00720c */ /* 0x000fe40003f85340 */
[----:B------:R-:W-:Y:S01]  /*7000*/  ISETP.NE.AND.EX P2, PT, RZ, UR61, PT, P2 ;  /* 0x0000003dff007c0c */ /* 0x000fe2000bf45320 */
[----:B------:R-:W-:Y:S02]  /*7010*/  UISETP.NE.AND UP2, UPT, UR6, URZ, UPT ;  /* 0x000000ff0600728c */ /* 0x000fe4000bf45270 */
[----:B------:R-:W-:Y:S04]  /*7020*/  UISETP.NE.U32.AND UP0, UPT, UR5, URZ, UPT ;  /* 0x000000ff0500728c */ /* 0x000fe8000bf05070 */
[----:B------:R-:W-:Y:S01]  /*7030*/  UISETP.NE.AND.EX UP1, UPT, UR4, URZ, UPT, UP0 ;  /* 0x000000ff0400728c */ /* 0x000fe2000bf25300 */
[----:B------:R-:W-:Y:S01]  /*7040*/  PLOP3.LUT P1, PT, PT, PT, UP2, 0x80, 0x8 ;  /* 0x000000000008781c */ /* 0x000fe20003f2f028 */
[----:B------:R-:W-:Y:S03]  /*7050*/  UPLOP3.LUT UP0, UPT, UPT, UPT, UPT, 0x40, 0x4 ;  /* 0x000000000004789c */ /* 0x000fe60003f0e870 */
[----:B------:R-:W-:Y:S06]  /*7060*/  @UP2 UPLOP3.LUT UP0, UPT, UPT, UPT, UP1, 0x80, 0x8 ;  /* 0x000000000008289c */ /* 0x000fec0003f0f010 */
[----:B------:R-:W-:Y:S01]  /*7070*/  PLOP3.LUT P0, PT, PT, PT, UP0, 0x80, 0x8 ;  /* 0x000000000008781c */ /* 0x000fe20003f0f008 */
[----:B------:R-:W-:Y:S01]  /*7080*/  @!UPT UIADD3 URZ, UPT, UPT, URZ, URZ, URZ ;  /* 0x000000fffffff290 */ /* 0x000fe2000fffe0ff */
[----:B------:R-:W-:Y:S11]  /*7090*/  BRA.U !UP1, `(.L_x_112) ;  /* 0x0000000109407547 */ /* 0x000ff6000b800000 */
[----:B------:R-:W-:Y:S01]  /*70a0*/  UISETP.NE.U32.AND UP0, UPT, UR60, URZ, UPT ;  /* 0x000000ff3c00728c */ /* 0x000fe2000bf05070 */
[----:B------:R-:W-:Y:S01]  /*70b0*/  R2UR UR6, R100 ;  /* 0x00000000640672ca */ /* 0x000fe200000e0000 */
[----:B------:R-:W1:Y:S01]  /*70c0*/  LDCU.64 UR8, c[0x0][0x358] ;  /* 0x00006b00ff0877ac */ /* 0x000e620008000a00 */
[----:B------:R-:W-:Y:S02]  /*70d0*/  HFMA2 R84, -RZ, RZ, 0, 5.9604644775390625e-08 ;  /* 0x00000001ff547431 */ /* 0x000fe400000001ff */
[----:B------:R-:W-:Y:S01]  /*70e0*/  IMAD.MOV.U32 R0, RZ, RZ, 0x1 ;  /* 0x00000001ff007424 */ /* 0x000fe200078e00ff */
[----:B------:R-:W-:Y:S06]  /*70f0*/  UISETP.NE.AND.EX UP0, UPT, UR61, URZ, UPT, UP0 ;  /* 0x000000ff3d00728c */ /* 0x000fec000bf05300 */
[----:B------:R-:W-:Y:S05]  /*7100*/  PLOP3.LUT P3, PT, PT, PT, UP0, 0x80, 0x8 ;  /* 0x000000000008781c */ /* 0x000fea0003f6f008 */
[----:B------:R-:W2:Y:S01]  /*7110*/  @UP0 LDCU.64 UR4, c[0x0][0xc88] ;  /* 0x00019100ff0407ac */ /* 0x000ea20008000a00 */
[----:B------:R-:W-:Y:S07]  /*7120*/  @UP0 UIMAD UR6, UR36, UR6, URZ ;  /* 0x00000006240602a4 */ /* 0x000fee000f8e02ff */
[----:B------:R-:W-:Y:S01]  /*7130*/  @!P3 PRMT R84, R0, 0x7610, R84 ;  /* 0x000076100054b816 */ /* 0x000fe20000000054 */
[----:B--2---:R-:W-:Y:S06]  /*7140*/  @UP0 UIMAD.WIDE UR4, UR6, 0x4, UR4 ;  /* 0x00000004060408a5 */ /* 0x004fec000f8e0204 */
[----:B------:R-:W-:Y:S02]  /*7150*/  IMAD.U32 R2, RZ, RZ, UR4 ;  /* 0x00000004ff027e24 */ /* 0x000fe4000f8e00ff */
[----:B------:R-:W-:Y:S03]  /*7160*/  IMAD.U32 R3, RZ, RZ, UR5 ;  /* 0x00000005ff037e24 */ /* 0x000fe6000f8e00ff */
[----:B------:R-:W2:Y:S02]  /*7170*/  @!UP0 LDCU UR4, c[0x0][0xc80] ;  /* 0x00019000ff0487ac */ /* 0x000ea40008000800 */
[----:B-1---5:R1:W5:Y:S02]  /*7180*/  @P3 LDG.E R41, desc[UR8][R2.64] ;  /* 0x0000000802293981 */ /* 0x022364000c1e1900 */
[----:B-12---:R-:W-:Y:S02]  /*7190*/  @!P3 MOV R41, UR4 ;  /* 0x000000040029bc02 */ /* 0x006fe40008000f00 */
.L_x_112:
[----:B------:R-:W-:Y:S05]  /*71a0*/  @!P4 BRA `(.L_x_113) ;  /* 0x000000000024c947 */ /* 0x000fea0003800000 */
[----:B------:R-:W-:Y:S01]  /*71b0*/  ISETP.NE.U32.AND P3, PT, R76, RZ, PT ;  /* 0x000000ff4c00720c */ /* 0x000fe20003f65070 */
[----:B------:R-:W1:Y:S03]  /*71c0*/  LDCU.64 UR4, c[0x0][0x358] ;  /* 0x00006b00ff0477ac */ /* 0x000e660008000a00 */
[----:B------:R-:W-:Y:S11]  /*71d0*/  ISETP.NE.AND.EX P3, PT, R77, RZ, PT, P3 ;  /* 0x000000ff4d00720c */ /* 0x000ff60003f65330 */
[----:B------:R-:W-:Y:S02]  /*71e0*/  @!UPT UIADD3 URZ, UPT, UPT, URZ, URZ, URZ ;  /* 0x000000fffffff290 */ /* 0x000fe4000fffe0ff */
[----:B------:R-:W2:Y:S01]  /*71f0*/  @P3 LDC.64 R2, c[0x0][0xca8] ;  /* 0x00032a00ff023b82 */ /* 0x000ea20000000a00 */
[----:B------:R-:W-:Y:S04]  /*7200*/  @P3 IMAD R0, R78, UR36, RZ ;  /* 0x000000244e003c24 */ /* 0x000fe8000f8e02ff */
[----:B--2---:R-:W-:Y:S05]  /*7210*/  @P3 IMAD.WIDE R2, R0, 0x4, R2 ;  /* 0x0000000400023825 */ /* 0x004fea00078e0202 */
[----:B-1---5:R1:W5:Y:S02]  /*7220*/  @P3 LDG.E R38, desc[UR4][R2.64] ;  /* 0x0000000402263981 */ /* 0x022364000c1e1900 */
[----:B-1----:R-:W2:Y:S02]  /*7230*/  @!P3 LDC R38, c[0x0][0xca0] ;  /* 0x00032800ff26bb82 */ /* 0x002ea40000000800 */
.L_x_113:
[----:B-----5:R-:W-:Y:S01]  /*7240*/  FSETP.NEU.AND P3, PT, R41, RZ, PT ;  /* 0x000000ff2900720b */ /* 0x020fe20003f6d000 */
[----:B------:R-:W-:Y:S01]  /*7250*/  ULOP3.LUT UR4, UR54, 0x1, URZ, 0x3c, !UPT ;  /* 0x0000000136047892 */ /* 0x000fe2000f8e3cff */
[----:B------:R-:W-:Y:S01]  /*7260*/  SEL R4, RZ, 0xffffffff, P2 ;  /* 0xffffffffff047807 */ /* 0x000fe20001000000 */
[----:B------:R-:W-:Y:S01]  /*7270*/  IMAD.U32 R110, RZ, RZ, UR46 ;  /* 0x0000002eff6e7e24 */ /* 0x000fe2000f8e00ff */
[----:B------:R-:W-:Y:S01]  /*7280*/  @P1 LOP3.LUT P2, RZ, R84, 0xff, RZ, 0xc0, !PT ;  /* 0x000000ff54ff1812 */ /* 0x000fe2000784c0ff */
[----:B------:R-:W-:Y:S01]  /*7290*/  IMAD.SHL.U32 R81, R93, 0x10, RZ ;  /* 0x000000105d517824 */ /* 0x000fe200078e00ff */
[----:B------:R-:W-:Y:S01]  /*72a0*/  @P1 SEL R3, RZ, 0xffffffff, P3 ;  /* 0xffffffffff031807 */ /* 0x000fe20001800000 */
[----:B------:R-:W-:Y:S01]  /*72b0*/  IMAD.U32 R111, RZ, RZ, UR4 ;  /* 0x00000004ff6f7e24 */ /* 0x000fe2000f8e00ff */
[----:B------:R-:W-:Y:S01]  /*72c0*/  LEA R89, R36, UR47, 0x3 ;  /* 0x0000002f24597c11 */ /* 0x000fe2000f8e18ff */
[----:B------:R-:W-:Y:S01]  /*72d0*/  IMAD.SHL.U32 R110, R110, 0x2000, RZ ;  /* 0x000020006e6e7824 */ /* 0x000fe200078e00ff */
[----:B------:R-:W-:Y:S01]  /*72e0*/  @P0 SEL R3, R4, R3, !P2 ;  /* 0x0000000304030207 */ /* 0x000fe20005000000 */
[----:B------:R-:W-:Y:S01]  /*72f0*/  IMAD.SHL.U32 R80, R92, 0x10, RZ ;  /* 0x000000105c507824 */ /* 0x000fe200078e00ff */
[----:B------:R-:W-:Y:S01]  /*7300*/  SHF.L.U32 R2, R95, 0x1f, RZ ;  /* 0x0000001f5f027819 */ /* 0x000fe200000006ff */
[----:B------:R-:W-:Y:S01]  /*7310*/  IMAD.IADD R82, R97, 0x1, R110 ;  /* 0x0000000161527824 */ /* 0x000fe200078e026e */
[----:B------:R-:W-:Y:S01]  /*7320*/  @P1 LOP3.LUT R3, R3, 0x1, RZ, 0xc0, !PT ;  /* 0x0000000103031812 */ /* 0x000fe200078ec0ff */
[----:B------:R-:W-:Y:S01]  /*7330*/  BSSY B1, `(.L_x_114) ;  /* 0x0000039000017945 */ /* 0x000fe20003800000 */
[----:B------:R-:W-:Y:S01]  /*7340*/  PLOP3.LUT P2, PT, PT, PT, UP1, 0x80, 0x8 ;  /* 0x000000000008781c */ /* 0x000fe20003f4f018 */
[----:B------:R-:W-:Y:S01]  /*7350*/  IMAD.IADD R83, R82, 0x1, R81 ;  /* 0x0000000152537824 */ /* 0x000fe200078e0251 */
[----:B------:R-:W-:Y:S01]  /*7360*/  ISETP.NE.U32.OR P5, PT, R3, 0x1, !P1 ;  /* 0x000000010300780c */ /* 0x000fe20004fa5470 */
[----:B------:R-:W-:Y:S01]  /*7370*/  IMAD.U32 R3, RZ, RZ, UR46 ;  /* 0x0000002eff037e24 */ /* 0x000fe2000f8e00ff */
[----:B------:R-:W-:Y:S01]  /*7380*/  LOP3.LUT P4, R90, R84, 0xff, RZ, 0xc0, !PT ;  /* 0x000000ff545a7812 */ /* 0x000fe2000788c0ff */
[----:B------:R-:W-:Y:S01]  /*7390*/  IMAD.MOV.U32 R109, RZ, RZ, 0x1 ;  /* 0x00000001ff6d7424 */ /* 0x000fe200078e00ff */
[----:B------:R-:W-:Y:S01]  /*73a0*/  P2R R108, PR, RZ, 0x20 ;  /* 0x00000020ff6c7803 */ /* 0x000fe20000000000 */
[----:B------:R-:W-:Y:S01]  /*73b0*/  IMAD R39, R36, 0x40, R37 ;  /* 0x0000004024277824 */ /* 0x000fe200078e0225 */
[----:B------:R-:W-:Y:S01]  /*73c0*/  LEA R0, R3, UR47, 0x3 ;  /* 0x0000002f03007c11 */ /* 0x000fe2000f8e18ff */
[----:B------:R-:W-:Y:S01]  /*73d0*/  IMAD.U32 R112, RZ, RZ, UR46 ;  /* 0x0000002eff707e24 */ /* 0x000fe2000f8e00ff */
[----:B------:R-:W-:Y:S02]  /*73e0*/  SEL R3, RZ, 0xffffffff, P3 ;  /* 0xffffffffff037807 */ /* 0x000fe40001800000 */
[----:B------:R-:W-:Y:S02]  /*73f0*/  CS2R R74, SRZ ;  /* 0x00000000004a7805 */ /* 0x000fe4000001ff00 */
[----:B------:R-:W-:Y:S02]  /*7400*/  CS2R R72, SRZ ;  /* 0x0000000000487805 */ /* 0x000fe4000001ff00 */
[----:B------:R-:W-:Y:S02]  /*7410*/  CS2R R66, SRZ ;  /* 0x0000000000427805 */ /* 0x000fe4000001ff00 */
[----:B------:R-:W-:Y:S02]  /*7420*/  @P2 SEL R3, R4, R3, !P4 ;  /* 0x0000000304032207 */ /* 0x000fe40006000000 */
[----:B------:R-:W-:Y:S02]  /*7430*/  CS2R R64, SRZ ;  /* 0x0000000000407805 */ /* 0x000fe4000001ff00 */
[----:B------:R-:W-:Y:S02]  /*7440*/  @P5 SHF.L.U32 R5, R111, 0x1f, RZ ;  /* 0x0000001f6f055819 */ /* 0x000fe400000006ff */
[----:B------:R-:W-:Y:S02]  /*7450*/  CS2R R58, SRZ ;  /* 0x00000000003a7805 */ /* 0x000fe4000001ff00 */
[----:B------:R-:W-:Y:S02]  /*7460*/  LOP3.LUT R3, R3, 0x1, RZ, 0xc0, !PT ;  /* 0x0000000103037812 */ /* 0x000fe400078ec0ff */
[----:B------:R-:W-:Y:S01]  /*7470*/  CS2R R56, SRZ ;  /* 0x0000000000387805 */ /* 0x000fe2000001ff00 */
[----:B------:R-:W1:Y:S01]  /*7480*/  @P5 SYNCS.PHASECHK.TRANS64.TRYWAIT P1, [R0+URZ+0x90], R5 ;  /* 0x00009005000055a7 */ /* 0x000e6200080211ff */
[----:B------:R-:W-:Y:S02]  /*7490*/  CS2R R50, SRZ ;  /* 0x0000000000327805 */ /* 0x000fe4000001ff00 */
[----:B------:R-:W-:Y:S02]  /*74a0*/  ISETP.NE.U32.AND P2, PT, R3, 0x1, PT ;  /* 0x000000010300780c */ /* 0x000fe40003f45070 */
[----:B------:R-:W-:Y:S01]  /*74b0*/  CS2R R48, SRZ ;  /* 0x0000000000307805 */ /* 0x000fe2000001ff00 */
[----:B------:R-:W-:Y:S01]  /*74c0*/  IMAD.IADD R47, R82, 0x1, R80 ;  /* 0x00000001522f7824 */ /* 0x000fe200078e0250 */
[----:B------:R-:W-:Y:S01]  /*74d0*/  P2R R113, PR, RZ, 0x4 ;  /* 0x00000004ff717803 */ /* 0x000fe20000000000 */
[----:B------:R-:W-:Y:S01]  /*74e0*/  IMAD.IADD R46, R96, 0x1, R83 ;  /* 0x00000001602e7824 */ /* 0x000fe200078e0253 */
[----:B------:R3:W4:Y:S01]  /*74f0*/  SYNCS.PHASECHK.TRANS64.TRYWAIT P0, [R89+URZ+0xf0], R2 ;  /* 0x0000f002590075a7 */ /* 0x00072200080011ff */
[----:B-1----:R-:W-:Y:S01]  /*7500*/  @P5 SEL R109, RZ, 0x1, !P1 ;  /* 0x00000001ff6d5807 */ /* 0x002fe20004800000 */
[----:B---3--:R-:W-:Y:S06]  /*7510*/  @!P5 BRA `(.L_x_115) ;  /* 0x000000000068d947 */ /* 0x008fec0003800000 */
[----:B------:R-:W-:Y:S01]  /*7520*/  ISETP.NE.AND P1, PT, R109, RZ, PT ;  /* 0x000000ff6d00720c */ /* 0x000fe20003f25270 */
[----:B------:R-:W-:Y:S01]  /*7530*/  BSSY B0, `(.L_x_116) ;  /* 0x000000d000007945 */ /* 0x000fe20003800000 */
[----:B------:R-:W-:Y:S02]  /*7540*/  CS2R R50, SRZ ;  /* 0x0000000000327805 */ /* 0x000fe4000001ff00 */
[----:B------:R-:W-:Y:S02]  /*7550*/  CS2R R48, SRZ ;  /* 0x0000000000307805 */ /* 0x000fe4000001ff00 */
[----:B------:R-:W-:Y:S02]  /*7560*/  CS2R R58, SRZ ;  /* 0x00000000003a7805 */ /* 0x000fe4000001ff00 */
[----:B------:R-:W-:Y:S02]  /*7570*/  CS2R R56, SRZ ;  /* 0x0000000000387805 */ /* 0x000fe4000001ff00 */
[----:B------:R-:W-:Y:S02]  /*7580*/  CS2R R66, SRZ ;  /* 0x0000000000427805 */ /* 0x000fe4000001ff00 */
[----:B------:R-:W-:Y:S02]  /*7590*/  CS2R R64, SRZ ;  /* 0x0000000000407805 */ /* 0x000fe4000001ff00 */
[----:B------:R-:W-:Y:S02]  /*75a0*/  CS2R R74, SRZ ;  /* 0x00000000004a7805 */ /* 0x000fe4000001ff00 */
[----:B------:R-:W-:Y:S01]  /*75b0*/  CS2R R72, SRZ ;  /* 0x0000000000487805 */ /* 0x000fe2000001ff00 */
[----:B------:R-:W-:Y:S06]  /*75c0*/  @P1 BRA `(.L_x_117) ;  /* 0x00000000000c1947 */ /* 0x000fec0003800000 */
[----:B------:R-:W-:Y:S04]  /*75d0*/  SHF.L.U32 R3, R111, 0x1f, RZ ;  /* 0x0000001f6f037819 */ /* 0x000fe800000006ff */
[----:B------:R-:W1:Y:S02]  /*75e0*/  SYNCS.PHASECHK.TRANS64.TRYWAIT P1, [R0+URZ+0x90], R3 ;  /* 0x00009003000075a7 */ /* 0x000e6400080211ff */
[----:B-1----:R-:W-:Y:S05]  /*75f0*/  @!P1 BRA `(.L_x_118) ;  /* 0x0000002400fc9947 */ /* 0x002fea0003800000 */
.L_x_117:
[----:B------:R-:W-:Y:S05]  /*7600*/  BSYNC B0 ;  /* 0x0000000000007941 */ /* 0x000fea0003800000 */
.L_x_116:
[----:B------:R-:W-:Y:S01]  /*7610*/  ISETP.NE.AND P1, PT, R113, RZ, PT ;  /* 0x000000ff7100720c */ /* 0x000fe20003f25270 */
[----:B------:R-:W-:Y:S04]  /*7620*/  UIADD3 UR4, UPT, UPT, UR46, 0x1, URZ ;  /* 0x000000012e047890 */ /* 0x000fe8000fffe0ff */
[----:B------:R-:W-:Y:S04]  /*7630*/  UISETP.NE.AND UP0, UPT, UR4, 0x3, UPT ;  /* 0x000000030400788c */ /* 0x000fe8000bf05270 */
[----:B------:R-:W-:Y:S02]  /*7640*/  USEL UR5, URZ, 0x1, UP0 ;  /* 0x00000001ff057887 */ /* 0x000fe40008000000 */
[----:B------:R-:W-:Y:S02]  /*7650*/  USEL UR4, UR4, URZ, UP0 ;  /* 0x000000ff04047287 */ /* 0x000fe40008000000 */
[----:B------:R3:W1:Y:S02]  /*7660*/  @P1 LDS.128 R48, [R82] ;  /* 0x0000000052301984 */ /* 0x0006640000000c00 */
[----:B------:R-:W-:Y:S02]  /*7670*/  LOP3.LUT R111, R111, UR5, RZ, 0x3c, !PT ;  /* 0x000000056f6f7c12 */ /* 0x000fe4000f8e3cff */
[----:B------:R3:W1:Y:S01]  /*7680*/  @P1 LDS.128 R56, [R83+0x10] ;  /* 0x0000100053381984 */ /* 0x0006620000000c00 */
[----:B------:R-:W-:Y:S03]  /*7690*/  IMAD.U32 R112, RZ, RZ, UR4 ;  /* 0x00000004ff707e24 */ /* 0x000fe6000f8e00ff */
[----:B------:R3:W1:Y:S04]  /*76a0*/  @P1 LDS.128 R64, [R47+0x20] ;  /* 0x000020002f401984 */ /* 0x0006680000000c00 */
[----:B------:R3:W1:Y:S02]  /*76b0*/  @P1 LDS.128 R72, [R46+0x10] ;  /* 0x000010002e481984 */ /* 0x0006640000000c00 */
.L_x_115:
[----:B------:R-:W-:Y:S05]  /*76c0*/  BSYNC B1 ;  /* 0x0000000000017941 */ /* 0x000fea0003800000 */
.L_x_114:
[----:B-1----:R-:W-:Y:S04]  /*76d0*/  SHF.R.U32.HI R0, RZ, 0x15, R39 ;  /* 0x00000015ff007819 */ /* 0x002fe80000011627 */
[----:B------:R-:W-:Y:S01]  /*76e0*/  LOP3.LUT P1, RZ, R0, 0x3, R85, 0x48, !PT ;  /* 0x0000000300ff7812 */ /* 0x000fe20007824855 */
[----:B------:R-:W-:Y:S01]  /*76f0*/  @!UPT UIADD3 URZ, UPT, UPT, URZ, URZ, URZ ;  /* 0x000000fffffff290 */ /* 0x000fe2000fffe0ff */
[----:B----4-:R-:W-:Y:S11]  /*7700*/  @P0 BRA `(.L_x_119) ;  /* 0x0000000000080947 */ /* 0x010ff60003800000 */
[----:B------:R-:W1:Y:S02]  /*7710*/  SYNCS.PHASECHK.TRANS64.TRYWAIT P0, [R89+URZ+0xf0], R2 ;  /* 0x0000f002590075a7 */ /* 0x000e6400080011ff */
[----:B-1----:R-:W-:Y:S05]  /*7720*/  @!P0 BRA `(.L_x_120) ;  /* 0x0000002400c48947 */ /* 0x002fea0003800000 */
.L_x_119:
[----:B------:R-:W-:Y:S05]  /*7730*/  @!P1 BRA `(.L_x_121) ;  /* 0x0000000000409947 */ /* 0x000fea0003800000 */
[----:B------:R-:W4:Y:S01]  /*7740*/  LDCU.64 UR8, c[0x4][0x70] ;  /* 0x01000e00ff0877ac */ /* 0x000f220008000a00 */
[----:B------:R-:W-:Y:S01]  /*7750*/  MOV R3, 0x0 ;  /* 0x0000000000037802 */ /* 0x000fe20000000f00 */
[----:B------:R-:W-:Y:S02]  /*7760*/  HFMA2 R12, -RZ, RZ, 0, 5.9604644775390625e-08 ;  /* 0x00000001ff0c7431 */ /* 0x000fe400000001ff */
[----:B------:R-:W-:Y:S02]  /*7770*/  IMAD.MOV.U32 R8, RZ, RZ, 0x192 ;  /* 0x00000192ff087424 */ /* 0x000fe400078e00ff */
[----:B------:R-:W-:Y:S01]  /*7780*/  IMAD.MOV.U32 R13, RZ, RZ, RZ ;  /* 0x000000ffff0d7224 */ /* 0x000fe200078e00ff */
[----:B------:R-:W5:Y:S01]  /*7790*/  LDCU.64 UR6, c[0x4][0x78] ;  /* 0x01000f00ff0677ac */ /* 0x000f620008000a00 */
[----:B-1----:R-:W1:Y:S01]  /*77a0*/  LDC.64 R2, c[0x4][R3] ;  /* 0x0100000003027b82 */ /* 0x002e620000000a00 */
[----:B------:R-:W2:Y:S01]  /*77b0*/  LDCU.64 UR4, c[0x4][0x10] ;  /* 0x01000200ff0477ac */ /* 0x000ea20008000a00 */
[----:B----4-:R-:W-:Y:S01]  /*77c0*/  MOV R5, UR9 ;  /* 0x0000000900057c02 */ /* 0x010fe20008000f00 */
[----:B------:R-:W-:Y:S01]  /*77d0*/  IMAD.U32 R4, RZ, RZ, UR8 ;  /* 0x00000008ff047e24 */ /* 0x000fe2000f8e00ff */
[----:B-----5:R-:W-:Y:S01]  /*77e0*/  MOV R7, UR7 ;  /* 0x0000000700077c02 */ /* 0x020fe20008000f00 */
[----:B------:R-:W-:Y:S01]  /*77f0*/  IMAD.U32 R6, RZ, RZ, UR6 ;  /* 0x00000006ff067e24 */ /* 0x000fe2000f8e00ff */
[----:B--2---:R-:W-:Y:S01]  /*7800*/  MOV R11, UR5 ;  /* 0x00000005000b7c02 */ /* 0x004fe20008000f00 */
[----:B------:R-:W-:Y:S02]  /*7810*/  IMAD.U32 R10, RZ, RZ, UR4 ;  /* 0x00000004ff0a7e24 */ /* 0x000fe4000f8e00ff */
[----:B------:R-:W-:Y:S07]  /*7820*/  LEPC R20, `(.L_x_121) ;  /* 0x000000001014794e */ /* 0x000fee0000000000 */
[----:B-1-3--:R-:W-:Y:S05]  /*7830*/  CALL.ABS.NOINC R2 ;  /* 0x0000000002007343 */ /* 0x00afea0003c00000 */
.L_x_121:
[C---:B------:R-:W-:Y:S01]  /*7840*/  SHF.L.U32 R40, R48.reuse, 0x10, RZ ;  /* 0x0000001030287819 */ /* 0x040fe200000006ff */
[----:B------:R-:W-:Y:S05]  /*7850*/  WARPSYNC.ALL ;  /* 0x0000000000007948 */ /* 0x000fea0003800000 */
[----:B------:R-:W-:Y:S01]  /*7860*/  R2UR UR4, R39 ;  /* 0x00000000270472ca */ /* 0x000fe200000e0000 */
[----:B------:R-:W-:Y:S01]  /*7870*/  BSSY.RECONVERGENT B0, `(.L_x_122) ;  /* 0x0000087000007945 */ /* 0x000fe20003800200 */
[----:B------:R-:W-:Y:S02]  /*7880*/  LOP3.LUT R43, R48, 0xffff0000, RZ, 0xc0, !PT ;  /* 0xffff0000302b7812 */ /* 0x000fe400078ec0ff */
[----:B------:R-:W-:Y:S02]  /*7890*/  SHF.L.U32 R42, R49, 0x10, RZ ;  /* 0x00000010312a7819 */ /* 0x000fe400000006ff */
[----:B------:R-:W-:Y:S02]  /*78a0*/  SHF.L.U32 R45, R51, 0x10, RZ ;  /* 0x00000010332d7819 */ /* 0x000fe400000006ff */
[----:B------:R-:W-:Y:S02]  /*78b0*/  LOP3.LUT R44, R75, 0xffff0000, RZ, 0xc0, !PT ;  /* 0xffff00004b2c7812 */ /* 0x000fe400078ec0ff */
[----:B------:R-:W-:Y:S03]  /*78c0*/  ISETP.NE.AND P0, PT, R98, RZ, PT ;  /* 0x000000ff6200720c */ /* 0x000fe60003f05270 */
[----:B------:R-:W2:Y:S02]  /*78d0*/  LDTM.x32 R4, tmem[UR4] ;  /* 0x00000004000479ee */ /* 0x000ea400082c0000 */
[C---:B--2---:R-:W-:Y:S01]  /*78e0*/  FMUL R0, R38.reuse, R4 ;  /* 0x0000000426007220 */ /* 0x044fe20000400000 */
[C---:B-1----:R-:W-:Y:S01]  /*78f0*/  FMUL R2, R38.reuse, R5 ;  /* 0x0000000526027220 */ /* 0x042fe20000400000 */
[C---:B------:R-:W-:Y:S01]  /*7900*/  FMUL R3, R38.reuse, R6 ;  /* 0x0000000626037220 */ /* 0x040fe20000400000 */
[----:B------:R-:W-:Y:S01]  /*7910*/  FMUL R7, R38, R7 ;  /* 0x0000000726077220 */ /* 0x000fe20000400000 */
[----:B------:R-:W-:Y:S01]  /*7920*/  FFMA R0, R41, R40, R0 ;  /* 0x0000002829007223 */ /* 0x000fe20000000000 */
[----:B------:R-:W-:Y:S01]  /*7930*/  LOP3.LUT R40, R49, 0xffff0000, RZ, 0xc0, !PT ;  /* 0xffff000031287812 */ /* 0x000fe200078ec0ff */
[C---:B------:R-:W-:Y:S01]  /*7940*/  FFMA R2, R41.reuse, R43, R2 ;  /* 0x0000002b29027223 */ /* 0x040fe20000000002 */
[C---:B------:R-:W-:Y:S01]  /*7950*/  SHF.L.U32 R43, R50.reuse, 0x10, RZ ;  /* 0x00000010322b7819 */ /* 0x040fe200000006ff */
[C---:B------:R-:W-:Y:S01]  /*7960*/  FFMA R3, R41.reuse, R42, R3 ;  /* 0x0000002a29037223 */ /* 0x040fe20000000003 */
[----:B------:R-:W-:Y:S01]  /*7970*/  LOP3.LUT R42, R50, 0xffff0000, RZ, 0xc0, !PT ;  /* 0xffff0000322a7812 */ /* 0x000fe200078ec0ff */
[----:B------:R-:W-:Y:S01]  /*7980*/  FMUL R4, R38, R8 ;  /* 0x0000000826047220 */ /* 0x000fe20000400000 */
[----:B------:R-:W-:Y:S01]  /*7990*/  F2FP.BF16.F32.PACK_AB R52, R2, R0 ;  /* 0x000000000234723e */ /* 0x000fe200000010ff */
[----:B------:R-:W-:Y:S01]  /*79a0*/  FFMA R7, R41, R40, R7 ;  /* 0x0000002829077223 */ /* 0x000fe20000000007 */
[----:B------:R-:W-:Y:S01]  /*79b0*/  LOP3.LUT R40, R51, 0xffff0000, RZ, 0xc0, !PT ;  /* 0xffff000033287812 */ /* 0x000fe200078ec0ff */
[C---:B------:R-:W-:Y:S01]  /*79c0*/  FMUL R5, R38.reuse, R9 ;  /* 0x0000000926057220 */ /* 0x040fe20000400000 */
[C---:B------:R-:W-:Y:S01]  /*79d0*/  FMUL R6, R38.reuse, R10 ;  /* 0x0000000a26067220 */ /* 0x040fe20000400000 */
[----:B------:R-:W-:Y:S01]  /*79e0*/  FMUL R11, R38, R11 ;  /* 0x0000000b260b7220 */ /* 0x000fe20000400000 */
[----:B------:R-:W-:Y:S01]  /*79f0*/  F2FP.BF16.F32.PACK_AB R53, R7, R3 ;  /* 0x000000030735723e */ /* 0x000fe200000010ff */
[C---:B------:R-:W-:Y:S01]  /*7a00*/  FFMA R4, R41.reuse, R43, R4 ;  /* 0x0000002b29047223 */ /* 0x040fe20000000004 */
[C---:B------:R-:W-:Y:S01]  /*7a10*/  SHF.L.U32 R43, R56.reuse, 0x10, RZ ;  /* 0x00000010382b7819 */ /* 0x040fe200000006ff */
[----:B------:R-:W-:Y:S01]  /*7a20*/  FFMA R5, R41, R42, R5 ;  /* 0x0000002a29057223 */ /* 0x000fe20000000005 */
[----:B------:R-:W-:Y:S01]  /*7a30*/  LOP3.LUT R42, R57, 0xffff0000, RZ, 0xc0, !PT ;  /* 0xffff0000392a7812 */ /* 0x000fe200078ec0ff */
[----:B------:R-:W-:Y:S01]  /*7a40*/  FFMA R6, R41, R45, R6 ;  /* 0x0000002d29067223 */ /* 0x000fe20000000006 */
[----:B------:R-:W-:Y:S01]  /*7a50*/  SHF.L.U32 R45, R57, 0x10, RZ ;  /* 0x00000010392d7819 */ /* 0x000fe200000006ff */
[----:B------:R-:W-:Y:S01]  /*7a60*/  FFMA R11, R41, R40, R11 ;  /* 0x00000028290b7223 */ /* 0x000fe2000000000b */
[----:B------:R-:W-:Y:S01]  /*7a70*/  LOP3.LUT R40, R56, 0xffff0000, RZ, 0xc0, !PT ;  /* 0xffff000038287812 */ /* 0x000fe200078ec0ff */
[C---:B------:R-:W-:Y:S01]  /*7a80*/  FMUL R8, R38.reuse, R12 ;  /* 0x0000000c26087220 */ /* 0x040fe20000400000 */
[----:B------:R-:W-:Y:S01]  /*7a90*/  F2FP.BF16.F32.PACK_AB R54, R5, R4 ;  /* 0x000000040536723e */ /* 0x000fe200000010ff */
[C---:B------:R-:W-:Y:S01]  /*7aa0*/  FMUL R9, R38.reuse, R13 ;  /* 0x0000000d26097220 */ /* 0x040fe20000400000 */
[----:B------:R-:W-:Y:S01]  /*7ab0*/  F2FP.BF16.F32.PACK_AB R55, R11, R6 ;  /* 0x000000060b37723e */ /* 0x000fe200000010ff */
[C---:B------:R-:W-:Y:S01]  /*7ac0*/  FMUL R10, R38.reuse, R14 ;  /* 0x0000000e260a7220 */ /* 0x040fe20000400000 */
[----:B------:R-:W-:Y:S01]  /*7ad0*/  FMUL R15, R38, R15 ;  /* 0x0000000f260f7220 */ /* 0x000fe20000400000 */
[----:B------:R-:W-:Y:S01]  /*7ae0*/  FFMA R8, R41, R43, R8 ;  /* 0x0000002b29087223 */ /* 0x000fe20000000008 */
[----:B------:R-:W-:Y:S01]  /*7af0*/  SHF.L.U32 R43, R59, 0x10, RZ ;  /* 0x000000103b2b7819 */ /* 0x000fe200000006ff */
[C---:B------:R-:W-:Y:S01]  /*7b00*/  FFMA R9, R41.reuse, R40, R9 ;  /* 0x0000002829097223 */ /* 0x040fe20000000009 */
[C---:B------:R-:W-:Y:S01]  /*7b10*/  SHF.L.U32 R40, R58.reuse, 0x10, RZ ;  /* 0x000000103a287819 */ /* 0x040fe200000006ff */
        /* <DEDUP_REMOVED lines=8> */
[----:B------:R-:W-:Y:S01]  /*7ba0*/  FMUL R14, R38, R18 ;  /* 0x00000012260e7220 */ /* 0x000fe20000400000 */
[----:B------:R-:W-:Y:S01]  /*7bb0*/  FFMA R12, R41, R40, R12 ;  /* 0x00000028290c7223 */ /* 0x000fe2000000000c */
[----:B------:R-:W-:Y:S01]  /*7bc0*/  LOP3.LUT R40, R59, 0xffff0000, RZ, 0xc0, !PT ;  /* 0xffff00003b287812 */ /* 0x000fe200078ec0ff */
[C---:B------:R-:W-:Y:S01]  /*7bd0*/  FFMA R13, R41.reuse, R42, R13 ;  /* 0x0000002a290d7223 */ /* 0x040fe2000000000d */
[----:B------:R-:W-:Y:S01]  /*7be0*/  LOP3.LUT R42, R64, 0xffff0000, RZ, 0xc0, !PT ;  /* 0xffff0000402a7812 */ /* 0x000fe200078ec0ff */
[----:B------:R-:W-:Y:S01]  /*7bf0*/  FMUL R19, R38, R19 ;  /* 0x0000001326137220 */ /* 0x000fe20000400000 */
[----:B------:R-:W-:Y:S01]  /*7c00*/  FFMA R14, R41, R43, R14 ;  /* 0x0000002b290e7223 */ /* 0x000fe2000000000e */
[----:B------:R-:W-:Y:S01]  /*7c10*/  SHF.L.U32 R43, R64, 0x10, RZ ;  /* 0x00000010402b7819 */ /* 0x000fe200000006ff */
[----:B------:R1:W-:Y:S01]  /*7c20*/  STS.128 [R82], R52 ;  /* 0x0000003452007388 */ /* 0x0003e20000000c00 */
[----:B------:R-:W-:Y:S01]  /*7c30*/  F2FP.BF16.F32.PACK_AB R62, R13, R12 ;  /* 0x0000000c0d3e723e */ /* 0x000fe200000010ff */
[C---:B------:R-:W-:Y:S01]  /*7c40*/  FMUL R16, R38.reuse, R20 ;  /* 0x0000001426107220 */ /* 0x040fe20000400000 */
        /* <DEDUP_REMOVED lines=8> */
[C---:B------:R-:W-:Y:S01]  /*7cd0*/  FFMA R17, R41.reuse, R42, R17 ;  /* 0x0000002a29117223 */ /* 0x040fe20000000011 */
[----:B------:R-:W-:Y:S01]  /*7ce0*/  FFMA R18, R41, R45, R18 ;  /* 0x0000002d29127223 */ /* 0x000fe20000000012 */
[----:B------:R1:W-:Y:S01]  /*7cf0*/  STS.128 [R83+0x10], R60 ;  /* 0x0000103c53007388 */ /* 0x0003e20000000c00 */
[----:B------:R-:W-:Y:S01]  /*7d00*/  SHF.L.U32 R45, R67, 0x10, RZ ;  /* 0x00000010432d7819 */ /* 0x000fe200000006ff */
[----:B------:R-:W-:Y:S01]  /*7d10*/  FFMA R23, R41, R40, R23 ;  /* 0x0000002829177223 */ /* 0x000fe20000000017 */
[----:B------:R-:W-:Y:S01]  /*7d20*/  LOP3.LUT R40, R66, 0xffff0000, RZ, 0xc0, !PT ;  /* 0xffff000042287812 */ /* 0x000fe200078ec0ff */
[C---:B------:R-:W-:Y:S01]  /*7d30*/  FMUL R20, R38.reuse, R24 ;  /* 0x0000001826147220 */ /* 0x040fe20000400000 */
[----:B------:R-:W-:Y:S01]  /*7d40*/  LOP3.LUT R42, R67, 0xffff0000, RZ, 0xc0, !PT ;  /* 0xffff0000432a7812 */ /* 0x000fe200078ec0ff */
[C---:B------:R-:W-:Y:S01]  /*7d50*/  FMUL R21, R38.reuse, R25 ;  /* 0x0000001926157220 */ /* 0x040fe20000400000 */
[----:B------:R-:W-:Y:S01]  /*7d60*/  F2FP.BF16.F32.PACK_AB R68, R17, R16 ;  /* 0x000000101144723e */ /* 0x000fe200000010ff */
[C---:B------:R-:W-:Y:S01]  /*7d70*/  FMUL R22, R38.reuse, R26 ;  /* 0x0000001a26167220 */ /* 0x040fe20000400000 */
[----:B------:R-:W-:Y:S01]  /*7d80*/  FMUL R27, R38, R27 ;  /* 0x0000001b261b7220 */ /* 0x000fe20000400000 */
[C---:B------:R-:W-:Y:S01]  /*7d90*/  FFMA R20, R41.reuse, R43, R20 ;  /* 0x0000002b29147223 */ /* 0x040fe20000000014 */
[C---:B------:R-:W-:Y:S01]  /*7da0*/  FFMA R21, R41.reuse, R40, R21 ;  /* 0x0000002829157223 */ /* 0x040fe20000000015 */
[C---:B------:R-:W-:Y:S01]  /*7db0*/  FFMA R22, R41.reuse, R45, R22 ;  /* 0x0000002d29167223 */ /* 0x040fe20000000016 */
[----:B------:R-:W-:Y:S01]  /*7dc0*/  FFMA R27, R41, R42, R27 ;  /* 0x0000002a291b7223 */ /* 0x000fe2000000001b */
[----:B------:R-:W-:Y:S01]  /*7dd0*/  SHF.L.U32 R40, R72, 0x10, RZ ;  /* 0x0000001048287819 */ /* 0x000fe200000006ff */
[----:B------:R-:W-:Y:S01]  /*7de0*/  FMUL R24, R38, R28 ;  /* 0x0000001c26187220 */ /* 0x000fe20000400000 */
[----:B------:R-:W-:Y:S01]  /*7df0*/  LOP3.LUT R42, R72, 0xffff0000, RZ, 0xc0, !PT ;  /* 0xffff0000482a7812 */ /* 0x000fe200078ec0ff */
[C---:B------:R-:W-:Y:S01]  /*7e00*/  FMUL R25, R38.reuse, R29 ;  /* 0x0000001d26197220 */ /* 0x040fe20000400000 */
[----:B------:R-:W-:Y:S01]  /*7e10*/  SHF.L.U32 R43, R73, 0x10, RZ ;  /* 0x00000010492b7819 */ /* 0x000fe200000006ff */
[C---:B------:R-:W-:Y:S01]  /*7e20*/  FMUL R26, R38.reuse, R30 ;  /* 0x0000001e261a7220 */ /* 0x040fe20000400000 */
[C---:B------:R-:W-:Y:S01]  /*7e30*/  FFMA R24, R41.reuse, R40, R24 ;  /* 0x0000002829187223 */ /* 0x040fe20000000018 */
[----:B------:R-:W-:Y:S01]  /*7e40*/  FFMA R25, R41, R42, R25 ;  /* 0x0000002a29197223 */ /* 0x000fe20000000019 */
[----:B------:R-:W-:Y:S01]  /*7e50*/  LOP3.LUT R40, R73, 0xffff0000, RZ, 0xc0, !PT ;  /* 0xffff000049287812 */ /* 0x000fe200078ec0ff */
[----:B------:R-:W-:Y:S01]  /*7e60*/  FFMA R26, R41, R43, R26 ;  /* 0x0000002b291a7223 */ /* 0x000fe2000000001a */
[----:B------:R-:W-:Y:S01]  /*7e70*/  FMUL R31, R38, R31 ;  /* 0x0000001f261f7220 */ /* 0x000fe20000400000 */
[----:B------:R-:W-:Y:S01]  /*7e80*/  SHF.L.U32 R43, R74, 0x10, RZ ;  /* 0x000000104a2b7819 */ /* 0x000fe200000006ff */
[----:B------:R-:W-:Y:S01]  /*7e90*/  FMUL R28, R38, R32 ;  /* 0x00000020261c7220 */ /* 0x000fe20000400000 */
[----:B------:R-:W-:Y:S01]  /*7ea0*/  LOP3.LUT R42, R74, 0xffff0000, RZ, 0xc0, !PT ;  /* 0xffff00004a2a7812 */ /* 0x000fe200078ec0ff */
[C---:B------:R-:W-:Y:S01]  /*7eb0*/  FMUL R29, R38.reuse, R33 ;  /* 0x00000021261d7220 */ /* 0x040fe20000400000 */
[----:B------:R-:W-:Y:S01]  /*7ec0*/  SHF.L.U32 R45, R75, 0x10, RZ ;  /* 0x000000104b2d7819 */ /* 0x000fe200000006ff */
[C---:B------:R-:W-:Y:S01]  /*7ed0*/  FMUL R30, R38.reuse, R34 ;  /* 0x00000022261e7220 */ /* 0x040fe20000400000 */
[----:B------:R-:W-:Y:S01]  /*7ee0*/  FFMA R31, R41, R40, R31 ;  /* 0x00000028291f7223 */ /* 0x000fe2000000001f */
[----:B------:R-:W-:Y:S01]  /*7ef0*/  FMUL R35, R38, R35 ;  /* 0x0000002326237220 */ /* 0x000fe20000400000 */
[----:B------:R-:W-:Y:S01]  /*7f00*/  F2FP.BF16.F32.PACK_AB R69, R23, R18 ;  /* 0x000000121745723e */ /* 0x000fe200000010ff */
[----:B------:R-:W-:Y:S01]  /*7f10*/  FFMA R28, R41, R43, R28 ;  /* 0x0000002b291c7223 */ /* 0x000fe2000000001c */
[----:B------:R-:W-:Y:S01]  /*7f20*/  F2FP.BF16.F32.PACK_AB R70, R21, R20 ;  /* 0x000000141546723e */ /* 0x000fe200000010ff */
[----:B------:R-:W-:Y:S01]  /*7f30*/  FFMA R29, R41, R42, R29 ;  /* 0x0000002a291d7223 */ /* 0x000fe2000000001d */
[----:B------:R-:W-:Y:S01]  /*7f40*/  F2FP.BF16.F32.PACK_AB R71, R27, R22 ;  /* 0x000000161b47723e */ /* 0x000fe200000010ff */
[C---:B------:R-:W-:Y:S01]  /*7f50*/  FFMA R30, R41.reuse, R45, R30 ;  /* 0x0000002d291e7223 */ /* 0x040fe2000000001e */
[----:B------:R-:W-:Y:S01]  /*7f60*/  FFMA R35, R41, R44, R35 ;  /* 0x0000002c29237223 */ /* 0x000fe20000000023 */
[----:B------:R-:W-:Y:S02]  /*7f70*/  F2FP.BF16.F32.PACK_AB R104, R25, R24 ;  /* 0x000000181968723e */ /* 0x000fe400000010ff */
[----:B------:R1:W-:Y:S01]  /*7f80*/  STS.128 [R47+0x20], R68 ;  /* 0x000020442f007388 */ /* 0x0003e20000000c00 */
[----:B------:R-:W-:Y:S02]  /*7f90*/  F2FP.BF16.F32.PACK_AB R105, R31, R26 ;  /* 0x0000001a1f69723e */ /* 0x000fe400000010ff */
[----:B------:R-:W-:Y:S02]  /*7fa0*/  F2FP.BF16.F32.PACK_AB R106, R29, R28 ;  /* 0x0000001c1d6a723e */ /* 0x000fe400000010ff */
[----:B------:R-:W-:Y:S05]  /*7fb0*/  F2FP.BF16.F32.PACK_AB R107, R35, R30 ;  /* 0x0000001e236b723e */ /* 0x000fea00000010ff */
[----:B------:R1:W-:Y:S01]  /*7fc0*/  STS.128 [R46+0x10], R104 ;  /* 0x000010682e007388 */ /* 0x0003e20000000c00 */
[----:B------:R-:W-:Y:S01]  /*7fd0*/  @!PT LDS RZ, [RZ] ;  /* 0x00000000fffff984 */ /* 0x000fe20000000800 */
[----:B------:R-:W-:Y:S01]  /*7fe0*/  @!PT LDS RZ, [RZ] ;  /* 0x00000000fffff984 */ /* 0x000fe20000000800 */
[----:B------:R-:W-:Y:S01]  /*7ff0*/  @!PT LDS RZ, [RZ] ;  /* 0x00000000fffff984 */ /* 0x000fe20000000800 */
[----:B------:R-:W-:Y:S01]  /*8000*/  @!PT LDS RZ, [RZ] ;  /* 0x00000000fffff984 */ /* 0x000fe20000000800 */
[----:B------:R2:W-:Y:S07]  /*8010*/  MEMBAR.ALL.CTA ;  /* 0x0000000000007992 */ /* 0x0005ee0000008000 */
[----:B--2---:R-:W2:Y:S02]  /*8020*/  FENCE.VIEW.ASYNC.S ;  /* 0x00000000000073c6 */ /* 0x004ea40000000000 */
[----:B--2---:R-:W-:Y:S06]  /*8030*/  BAR.SYNC.DEFER_BLOCKING 0x1, 0x80 ;  /* 0x0042000000007b1d */ /* 0x004fec0000010000 */
[----:B------:R-:W-:Y:S05]  /*8040*/  @P0 BRA `(.L_x_123) ;  /* 0x0000000000240947 */ /* 0x000fea0003800000 */
[----:B------:R-:W2:Y:S01]  /*8050*/  LDCU.64 UR6, c[0x0][0x348] ;  /* 0x00006900ff0677ac */ /* 0x000ea20008000a00 */
[----:B------:R-:W-:Y:S01]  /*8060*/  R2UR UR5, R110 ;  /* 0x000000006e0572ca */ /* 0x000fe200000e0000 */
[----:B------:R-:W-:Y:S11]  /*8070*/  UMOV UR51, UR36 ;  /* 0x0000002400337c82 */ /* 0x000ff60008000000 */
[----:B------:R-:W-:Y:S01]  /*8080*/  @!UPT UIADD3 URZ, UPT, UPT, URZ, URZ, URZ ;  /* 0x000000fffffff290 */ /* 0x000fe2000fffe0ff */
[----:B------:R-:W-:Y:S02]  /*8090*/  UIADD3 UR48, UPT, UPT, UR47, 0x200, UR5 ;  /* 0x000002002f307890 */ /* 0x000fe4000fffe005 */
[----:B--2---:R-:W-:Y:S04]  /*80a0*/  UIADD3 UR4, UP0, UPT, UR6, 0xa80, URZ ;  /* 0x00000a8006047890 */ /* 0x004fe8000ff1e0ff */
[----:B------:R-:W-:Y:S09]  /*80b0*/  UIADD3.X UR5, UPT, UPT, URZ, UR7, URZ, UP0, !UPT ;  /* 0x00000007ff057290 */ /* 0x000ff200087fe4ff */
[----:B------:R2:W-:Y:S02]  /*80c0*/  UTMASTG.3D [UR48], [UR4] ;  /* 0x00000030040073b5 */ /* 0x0005e40008010000 */
[----:B--2---:R0:W-:Y:S02]  /*80d0*/  UTMACMDFLUSH ;  /* 0x00000000000079b7 */ /* 0x0041e40000000000 */
.L_x_123:
[----:B------:R-:W-:Y:S05]  /*80e0*/  BSYNC.RECONVERGENT B0 ;  /* 0x0000000000007941 */ /* 0x000fea0003800200 */
.L_x_122:
[----:B------:R-:W-:Y:S01]  /*80f0*/  UIADD3 UR44, UPT, UPT, UR46, 0x1, URZ ;  /* 0x000000012e2c7890 */ /* 0x000fe2000fffe0ff */
[----:B------:R-:W-:Y:S03]  /*8100*/  BSSY.RECONVERGENT B0, `(.L_x_124) ;  /* 0x0000005000007945 */ /* 0x000fe60003800200 */
[----:B------:R-:W-:Y:S04]  /*8110*/  UISETP.NE.AND UP0, UPT, UR44, 0x3, UPT ;  /* 0x000000032c00788c */ /* 0x000fe8000bf05270 */
[----:B------:R-:W-:Y:S01]  /*8120*/  USEL UR45, UR44, URZ, UP0 ;  /* 0x000000ff2c2d7287 */ /* 0x000fe20008000000 */
[----:B------:R-:W-:Y:S11]  /*8130*/  @P0 BRA `(.L_x_125) ;  /* 0x0000000000040947 */ /* 0x000ff60003800000 */
[----:B------:R-:W-:Y:S04]  /*8140*/  DEPBAR.LE SB0, 0x1 ;  /* 0x000080400000791a */ /* 0x000fe80000000000 */
.L_x_125:
[----:B------:R-:W-:Y:S05]  /*8150*/  BSYNC.RECONVERGENT B0 ;  /* 0x0000000000007941 */ /* 0x000fea0003800200 */
.L_x_124:
[----:B------:R-:W-:Y:S01]  /*8160*/  BAR.SYNC.DEFER_BLOCKING 0x1, 0x80 ;  /* 0x0042000000007b1d */ /* 0x000fe20000010000 */
[----:B------:R-:W-:Y:S01]  /*8170*/  ISETP.NE.AND P1, PT, R108, RZ, PT ;  /* 0x000000ff6c00720c */ /* 0x000fe20003f25270 */
[----:B------:R-:W-:Y:S01]  /*8180*/  UISETP.NE.AND UP0, UPT, UR53, URZ, UPT ;  /* 0x000000ff3500728c */ /* 0x000fe2000bf05270 */
[----:B------:R-:W-:Y:S11]  /*8190*/  LEA R2, R112, UR47, 0x3 ;  /* 0x0000002f70027c11 */ /* 0x000ff6000f8e18ff */
[----:B------:R-:W-:Y:S01]  /*81a0*/  @P1 SHF.L.U32 R3, R111, 0x1f, RZ ;  /* 0x0000001f6f031819 */ /* 0x000fe200000006ff */
[----:B------:R-:W-:Y:S06]  /*81b0*/  BRA.U !UP0, `(.L_x_126) ;  /* 0x0000000108247547 */ /* 0x000fec000b800000 */
[----:B------:R-:W-:Y:S01]  /*81c0*/  IMAD.U32 R5, RZ, RZ, UR52 ;  /* 0x00000034ff057e24 */ /* 0x000fe2000f8e00ff */
[----:B------:R-:W-:Y:S01]  /*81d0*/  MOV R0, UR55 ;  /* 0x0000003700007c02 */ /* 0x000fe20008000f00 */
[----:B------:R-:W-:Y:S03]  /*81e0*/  UIADD3 UR4, UPT, UPT, UR52, 0x1, URZ ;  /* 0x0000000134047890 */ /* 0x000fe6000fffe0ff */
[----:B------:R-:W-:Y:S01]  /*81f0*/  @P1 LEA R5, R5, UR47, 0x3 ;  /* 0x0000002f05051c11 */ /* 0x000fe2000f8e18ff */
[----:B------:R-:W-:Y:S04]  /*8200*/  UISETP.NE.AND UP0, UPT, UR4, 0x3, UPT ;  /* 0x000000030400788c */ /* 0x000fe8000bf05270 */
[----:B------:R-:W-:Y:S01]  /*8210*/  @P1 VIADD R5, R5, 0xa8 ;  /* 0x000000a805051836 */ /* 0x000fe20000000000 */
[----:B------:R-:W-:Y:S04]  /*8220*/  USEL UR52, UR4, URZ, UP0 ;  /* 0x000000ff04347287 */ /* 0x000fe80008000000 */
[----:B------:R-:W-:Y:S04]  /*8230*/  @P1 PRMT R0, R0, 0x654, R5 ;  /* 0x0000065400001816 */ /* 0x000fe80000000005 */
[----:B------:R2:W-:Y:S04]  /*8240*/  @P1 SYNCS.ARRIVE.TRANS64.RED.A1T0 RZ, [R0+URZ], RZ ;  /* 0x000000ff00ff19a7 */ /* 0x0005e800081004ff */
.L_x_126:
[----:B------:R-:W4:Y:S01]  /*8250*/  @P1 SYNCS.PHASECHK.TRANS64.TRYWAIT P0, [R2+URZ+0x90], R3 ;  /* 0x00009003020015a7 */ /* 0x000f2200080011ff */
[----:B------:R-:W-:Y:S01]  /*8260*/  BSSY B1, `(.L_x_127) ;  /* 0x0000015000017945 */ /* 0x000fe20003800000 */
[----:B----4-:R-:W-:Y:S03]  /*8270*/  @P1 SEL R109, RZ, 0x1, !P0 ;  /* 0x00000001ff6d1807 */ /* 0x010fe60004000000 */
[----:B------:R-:W-:Y:S05]  /*8280*/  @!P1 BRA `(.L_x_128) ;  /* 0x0000000000489947 */ /* 0x000fea0003800000 */
[----:B------:R-:W-:Y:S01]  /*8290*/  ISETP.NE.AND P1, PT, R113, RZ, PT ;  /* 0x000000ff7100720c */ /* 0x000fe20003f25270 */
[----:B------:R-:W-:Y:S01]  /*82a0*/  BSSY B0, `(.L_x_129) ;  /* 0x000000a000007945 */ /* 0x000fe20003800000 */
[----:B------:R-:W-:Y:S11]  /*82b0*/  ISETP.NE.AND P0, PT, R109, RZ, PT ;  /* 0x000000ff6d00720c */ /* 0x000ff60003f05270 */
[----:B------:R-:W-:Y:S04]  /*82c0*/  @P1 IMAD R112, R112, 0x2000, R97 ;  /* 0x0000200070701824 */ /* 0x000fe800078e0261 */
[----:B------:R-:W-:Y:S01]  /*82d0*/  @P1 IMAD.IADD R5, R81, 0x1, R112 ;  /* 0x0000000151051824 */ /* 0x000fe200078e0270 */
[----:B------:R-:W-:Y:S03]  /*82e0*/  @P1 IADD3 R3, PT, PT, R80, R112, RZ ;  /* 0x0000007050031210 */ /* 0x000fe60007ffe0ff */
[----:B--2---:R-:W-:Y:S01]  /*82f0*/  @P1 IMAD.IADD R0, R96, 0x1, R5 ;  /* 0x0000000160001824 */ /* 0x004fe200078e0205 */
[----:B------:R-:W-:Y:S06]  /*8300*/  @P0 BRA `(.L_x_130) ;  /* 0x00000000000c0947 */ /* 0x000fec0003800000 */
[----:B------:R-:W-:Y:S04]  /*8310*/  SHF.L.U32 R111, R111, 0x1f, RZ ;  /* 0x0000001f6f6f7819 */ /* 0x000fe800000006ff */
[----:B------:R-:W2:Y:S02]  /*8320*/  SYNCS.PHASECHK.TRANS64.TRYWAIT P0, [R2+URZ+0x90], R111 ;  /* 0x0000906f020075a7 */ /* 0x000ea400080011ff */
[----:B--2---:R-:W-:Y:S05]  /*8330*/  @!P0 BRA `(.L_x_131) ;  /* 0x0000001800d48947 */ /* 0x004fea0003800000 */
.L_x_130:
[----:B------:R-:W-:Y:S05]  /*8340*/  BSYNC B0 ;  /* 0x0000000000007941 */ /* 0x000fea0003800000 */
.L_x_129:
[----:B------:R-:W-:Y:S11]  /*8350*/  ISETP.NE.AND P0, PT, R113, RZ, PT ;  /* 0x000000ff7100720c */ /* 0x000ff60003f05270 */
[----:B------:R-:W-:Y:S02]  /*8360*/  @!UPT UIADD3 URZ, UPT, UPT, URZ, URZ, URZ ;  /* 0x000000fffffff290 */ /* 0x000fe4000fffe0ff */
[----:B------:R4:W1:Y:S04]  /*8370*/  @P0 LDS.128 R48, [R112] ;  /* 0x0000000070300984 */ /* 0x0008680000000c00 */
[----:B------:R4:W1:Y:S04]  /*8380*/  @P0 LDS.128 R64, [R3+0x20] ;  /* 0x0000200003400984 */ /* 0x0008680000000c00 */
[----:B------:R4:W1:Y:S04]  /*8390*/  @P0 LDS.128 R56, [R5+0x10] ;  /* 0x0000100005380984 */ /* 0x0008680000000c00 */
[----:B------:R4:W1:Y:S02]  /*83a0*/  @P0 LDS.128 R72, [R0+0x10] ;  /* 0x0000100000480984 */ /* 0x0008640000000c00 */
.L_x_128:
[----:B------:R-:W-:Y:S05]  /*83b0*/  BSYNC B1 ;  /* 0x0000000000017941 */ /* 0x000fea0003800000 */
.L_x_127:
[----:B--2-4-:R-:W-:Y:S05]  /*83c0*/  VIADD R0, R39, 0x20 ;  /* 0x0000002027007836 */ /* 0x014fea0000000000 */
[----:B------:R-:W-:Y:S04]  /*83d0*/  SHF.R.U32.HI R0, RZ, 0x15, R0 ;  /* 0x00000015ff007819 */ /* 0x000fe80000011600 */
[----:B------:R-:W-:Y:S11]  /*83e0*/  LOP3.LUT P0, RZ, R0, 0x3, R85, 0x48, !PT ;  /* 0x0000000300ff7812 */ /* 0x000ff60007804855 */
[----:B------:R-:W-:Y:S02]  /*83f0*/  @!UPT UIADD3 URZ, UPT, UPT, URZ, URZ, URZ ;  /* 0x000000fffffff290 */ /* 0x000fe4000fffe0ff */
[----:B------:R-:W-:Y:S05]  /*8400*/  @!P0 BRA `(.L_x_132) ;  /* 0x0000000000408947 */ /* 0x000fea0003800000 */
[----:B------:R-:W2:Y:S01]  /*8410*/  LDCU.64 UR8, c[0x4][0x70] ;  /* 0x01000e00ff0877ac */ /* 0x000ea20008000a00 */
[----:B------:R-:W-:Y:S01]  /*8420*/  MOV R3, 0x0 ;  /* 0x0000000000037802 */ /* 0x000fe20000000f00 */
[----:B------:R-:W-:Y:S02]  /*8430*/  HFMA2 R12, -RZ, RZ, 0, 5.9604644775390625e-08 ;  /* 0x00000001ff0c7431 */ /* 0x000fe400000001ff */
[----:B------:R-:W-:Y:S02]  /*8440*/  IMAD.MOV.U32 R8, RZ, RZ, 0x192 ;  /* 0x00000192ff087424 */ /* 0x000fe400078e00ff */
[----:B------:R-:W-:Y:S01]  /*8450*/  IMAD.MOV.U32 R13, RZ, RZ, RZ ;  /* 0x000000ffff0d7224 */ /* 0x000fe200078e00ff */
[----:B------:R-:W4:Y:S01]  /*8460*/  LDCU.64 UR6, c[0x4][0x78] ;  /* 0x01000f00ff0677ac */ /* 0x000f220008000a00 */
[----:B------:R-:W1:Y:S01]  /*8470*/  LDC.64 R2, c[0x4][R3] ;  /* 0x0100000003027b82 */ /* 0x000e620000000a00 */
[----:B------:R-:W5:Y:S01]  /*8480*/  LDCU.64 UR4, c[0x4][0x10] ;  /* 0x01000200ff0477ac */ /* 0x000f620008000a00 */
[----:B--2---:R-:W-:Y:S01]  /*8490*/  MOV R5, UR9 ;  /* 0x0000000900057c02 */ /* 0x004fe20008000f00 */
[----:B------:R-:W-:Y:S01]  /*84a0*/  IMAD.U32 R4, RZ, RZ, UR8 ;  /* 0x00000008ff047e24 */ /* 0x000fe2000f8e00ff */
[----:B----4-:R-:W-:Y:S01]  /*84b0*/  MOV R7, UR7 ;  /* 0x0000000700077c02 */ /* 0x010fe20008000f00 */
[----:B------:R-:W-:Y:S01]  /*84c0*/  IMAD.U32 R6, RZ, RZ, UR6 ;  /* 0x00000006ff067e24 */ /* 0x000fe2000f8e00ff */
[----:B-----5:R-:W-:Y:S01]  /*84d0*/  MOV R11, UR5 ;  /* 0x00000005000b7c02 */ /* 0x020fe20008000f00 */
[----:B------:R-:W-:Y:S02]  /*84e0*/  IMAD.U32 R10, RZ, RZ, UR4 ;  /* 0x00000004ff0a7e24 */ /* 0x000fe4000f8e00ff */
[----:B------:R-:W-:Y:S07]  /*84f0*/  LEPC R20, `(.L_x_132) ;  /* 0x000000001014794e */ /* 0x000fee0000000000 */
[----:B-1-3--:R-:W-:Y:S05]  /*8500*/  CALL.ABS.NOINC R2 ;  /* 0x0000000002007343 */ /* 0x00afea0003c00000 */
.L_x_132:
[----:B------:R-:W-:Y:S01]  /*8510*/  ISETP.NE.AND P0, PT, R98, RZ, PT ;  /* 0x000000ff6200720c */ /* 0x000fe20003f05270 */
[----:B------:R-:W-:Y:S05]  /*8520*/  WARPSYNC.ALL ;  /* 0x0000000000007948 */ /* 0x000fea0003800000 */
[----:B------:R-:W-:Y:S01]  /*8530*/  R2UR UR4, R39 ;  /* 0x00000000270472ca */ /* 0x000fe200000e0000 */
[----:B------:R-:W-:Y:S01]  /*8540*/  BSSY.RECONVERGENT B0, `(.L_x_133) ;  /* 0x0000090000007945 */ /* 0x000fe20003800200 */
[C---:B-1----:R-:W-:Y:S02]  /*8550*/  SHF.L.U32 R40, R48.reuse, 0x10, RZ ;  /* 0x0000001030287819 */ /* 0x042fe400000006ff */
[----:B------:R-:W-:Y:S02]  /*8560*/  LOP3.LUT R42, R48, 0xffff0000, RZ, 0xc0, !PT ;  /* 0xffff0000302a7812 */ /* 0x000fe400078ec0ff */
[C---:B------:R-:W-:Y:S02]  /*8570*/  SHF.L.U32 R43, R49.reuse, 0x10, RZ ;  /* 0x00000010312b7819 */ /* 0x040fe400000006ff */
[----:B------:R-:W-:Y:S02]  /*8580*/  LOP3.LUT R44, R49, 0xffff0000, RZ, 0xc0, !PT ;  /* 0xffff0000312c7812 */ /* 0x000fe400078ec0ff */
[C---:B------:R-:W-:Y:S02]  /*8590*/  SHF.L.U32 R45, R50.reuse, 0x10, RZ ;  /* 0x00000010322d7819 */ /* 0x040fe400000006ff */
[----:B---3--:R-:W-:Y:S01]  /*85a0*/  LOP3.LUT R46, R50, 0xffff0000, RZ, 0xc0, !PT ;  /* 0xffff0000322e7812 */ /* 0x008fe200078ec0ff */
[----:B------:R-:W1:Y:S01]  /*85b0*/  LDTM.x32 R4, tmem[UR4+0x20] ;  /* 0x00002004000479ee */ /* 0x000e6200082c0000 */
[C---:B------:R-:W-:Y:S01]  /*85c0*/  SHF.L.U32 R47, R51.reuse, 0x10, RZ ;  /* 0x00000010332f7819 */ /* 0x040fe200000006ff */
[----:B------:R-:W-:Y:S01]  /*85d0*/  USHF.L.U32 UR4, UR45, 0xd, URZ ;  /* 0x0000000d2d047899 */ /* 0x000fe200080006ff */
[----:B------:R-:W-:Y:S01]  /*85e0*/  LOP3.LUT R48, R51, 0xffff0000, RZ, 0xc0, !PT ;  /* 0xffff000033307812 */ /* 0x000fe200078ec0ff */
[----:B------:R-:W-:Y:S01]  /*85f0*/  NOP ;  /* 0x0000000000007918 */ /* 0x000fe20000000000 */
[C---:B------:R-:W-:Y:S02]  /*8600*/  SHF.L.U32 R49, R56.reuse, 0x10, RZ ;  /* 0x0000001038317819 */ /* 0x040fe400000006ff */
[----:B------:R-:W-:Y:S02]  /*8610*/  LOP3.LUT R51, R56, 0xffff0000, RZ, 0xc0, !PT ;  /* 0xffff000038337812 */ /* 0x000fe400078ec0ff */
[C---:B------:R-:W-:Y:S02]  /*8620*/  SHF.L.U32 R50, R57.reuse, 0x10, RZ ;  /* 0x0000001039327819 */ /* 0x040fe400000006ff */
[----:B------:R-:W-:Y:S02]  /*8630*/  LOP3.LUT R52, R57, 0xffff0000, RZ, 0xc0, !PT ;  /* 0xffff000039347812 */ /* 0x000fe400078ec0ff */
[----:B------:R-:W-:Y:S02]  /*8640*/  IADD3 R110, PT, PT, R97, UR4, RZ ;  /* 0x00000004616e7c10 */ /* 0x000fe4000fffe0ff */
[C---:B------:R-:W-:Y:S02]  /*8650*/  SHF.L.U32 R53, R58.reuse, 0x10, RZ ;  /* 0x000000103a357819 */ /* 0x040fe400000006ff */
[----:B------:R-:W-:Y:S02]  /*8660*/  LOP3.LUT R54, R58, 0xffff0000, RZ, 0xc0, !PT ;  /* 0xffff00003a367812 */ /* 0x000fe400078ec0ff */
[----:B------:R-:W-:Y:S02]  /*8670*/  SHF.L.U32 R55, R59, 0x10, RZ ;  /* 0x000000103b377819 */ /* 0x000fe400000006ff */
[----:B------:R-:W-:Y:S02]  /*8680*/  IADD3 R89, PT, PT, R89, 0x100, RZ ;  /* 0x0000010059597810 */ /* 0x000fe40007ffe0ff */
[----:B------:R-:W-:Y:S01]  /*8690*/  LOP3.LUT R56, R59, 0xffff0000, RZ, 0xc0, !PT ;  /* 0xffff00003b387812 */ /* 0x000fe200078ec0ff */
[C---:B-1----:R-:W-:Y:S01]  /*86a0*/  FMUL R4, R38.reuse, R4 ;  /* 0x0000000426047220 */ /* 0x042fe20000400000 */
[----:B------:R-:W-:Y:S01]  /*86b0*/  IADD3 R109, PT, PT, R81, R110, RZ ;  /* 0x0000006e516d7210 */ /* 0x000fe20007ffe0ff */
[----:B------:R-:W-:Y:S01]  /*86c0*/  FMUL R5, R38, R5 ;  /* 0x0000000526057220 */ /* 0x000fe20000400000 */
[----:B------:R-:W-:Y:S01]  /*86d0*/  SHF.L.U32 R57, R64, 0x10, RZ ;  /* 0x0000001040397819 */ /* 0x000fe200000006ff */
[----:B------:R-:W-:Y:S01]  /*86e0*/  FMUL R6, R38, R6 ;  /* 0x0000000626067220 */ /* 0x000fe20000400000 */
[----:B------:R-:W-:Y:S01]  /*86f0*/  IADD3 R110, PT, PT, R80, R110, RZ ;  /* 0x0000006e506e7210 */ /* 0x000fe20007ffe0ff */
[----:B------:R-:W-:Y:S01]  /*8700*/  FMUL R7, R38, R7 ;  /* 0x0000000726077220 */ /* 0x000fe20000400000 */
[----:B------:R-:W-:Y:S01]  /*8710*/  LOP3.LUT R58, R64, 0xffff0000, RZ, 0xc0, !PT ;  /* 0xffff0000403a7812 */ /* 0x000fe200078ec0ff */
[----:B------:R-:W-:Y:S01]  /*8720*/  FFMA R4, R41, R40, R4 ;  /* 0x0000002829047223 */ /* 0x000fe20000000004 */
[----:B------:R-:W-:Y:S01]  /*8730*/  SHF.L.U32 R59, R65, 0x10, RZ ;  /* 0x00000010413b7819 */ /* 0x000fe200000006ff */
[C---:B------:R-:W-:Y:S01]  /*8740*/  FMUL R8, R38.reuse, R8 ;  /* 0x0000000826087220 */ /* 0x040fe20000400000 */
[----:B------:R-:W-:Y:S01]  /*8750*/  LOP3.LUT R89, R89, 0xfefffff8, RZ, 0xc0, !PT ;  /* 0xfefffff859597812 */ /* 0x000fe200078ec0ff */
[----:B------:R-:W-:Y:S01]  /*8760*/  FFMA R5, R41, R42, R5 ;  /* 0x0000002a29057223 */ /* 0x000fe20000000005 */
[----:B------:R-:W-:Y:S01]  /*8770*/  LOP3.LUT R60, R65, 0xffff0000, RZ, 0xc0, !PT ;  /* 0xffff0000413c7812 */ /* 0x000fe200078ec0ff */
[----:B------:R-:W-:Y:S01]  /*8780*/  FMUL R9, R38, R9 ;  /* 0x0000000926097220 */ /* 0x000fe20000400000 */
[----:B------:R-:W-:Y:S01]  /*8790*/  SHF.L.U32 R61, R66, 0x10, RZ ;  /* 0x00000010423d7819 */ /* 0x000fe200000006ff */
[----:B------:R1:W-:Y:S01]  /*87a0*/  SYNCS.ARRIVE.TRANS64.RED.A1T0 RZ, [R89+URZ], RZ ;  /* 0x000000ff59ff79a7 */ /* 0x0003e200081004ff */
[----:B------:R-:W-:Y:S01]  /*87b0*/  F2FP.BF16.F32.PACK_AB R80, R5, R4 ;  /* 0x000000040550723e */ /* 0x000fe200000010ff */
[C---:B------:R-:W-:Y:S01]  /*87c0*/  FFMA R6, R41.reuse, R43, R6 ;  /* 0x0000002b29067223 */ /* 0x040fe20000000006 */
[----:B------:R-:W-:Y:S01]  /*87d0*/  IADD3 R111, PT, PT, R96, R109, RZ ;  /* 0x0000006d606f7210 */ /* 0x000fe20007ffe0ff */
[C---:B------:R-:W-:Y:S01]  /*87e0*/  FFMA R7, R41.reuse, R44, R7 ;  /* 0x0000002c29077223 */ /* 0x040fe20000000007 */
[C---:B------:R-:W-:Y:S01]  /*87f0*/  FFMA R8, R41.reuse, R45, R8 ;  /* 0x0000002d29087223 */ /* 0x040fe20000000008 */
[----:B------:R-:W-:Y:S01]  /*8800*/  FFMA R9, R41, R46, R9 ;  /* 0x0000002e29097223 */ /* 0x000fe20000000009 */
[----:B------:R-:W-:Y:S01]  /*8810*/  FMUL R10, R38, R10 ;  /* 0x0000000a260a7220 */ /* 0x000fe20000400000 */
[----:B------:R-:W-:Y:S01]  /*8820*/  LOP3.LUT R62, R66, 0xffff0000, RZ, 0xc0, !PT ;  /* 0xffff0000423e7812 */ /* 0x000fe200078ec0ff */
[C---:B------:R-:W-:Y:S01]  /*8830*/  FMUL R11, R38.reuse, R11 ;  /* 0x0000000b260b7220 */ /* 0x040fe20000400000 */
[----:B------:R-:W-:Y:S01]  /*8840*/  F2FP.BF16.F32.PACK_AB R81, R7, R6 ;  /* 0x000000060751723e */ /* 0x000fe200000010ff */
[----:B------:R-:W-:Y:S01]  /*8850*/  FFMA R10, R41, R47, R10 ;  /* 0x0000002f290a7223 */ /* 0x000fe2000000000a */
[----:B------:R-:W-:Y:S01]  /*8860*/  F2FP.BF16.F32.PACK_AB R82, R9, R8 ;  /* 0x000000080952723e */ /* 0x000fe200000010ff */
[----:B------:R-:W-:Y:S01]  /*8870*/  FFMA R11, R41, R48, R11 ;  /* 0x00000030290b7223 */ /* 0x000fe2000000000b */
[C---:B------:R-:W-:Y:S01]  /*8880*/  FMUL R0, R38.reuse, R12 ;  /* 0x0000000c26007220 */ /* 0x040fe20000400000 */
[C---:B------:R-:W-:Y:S01]  /*8890*/  FMUL R2, R38.reuse, R13 ;  /* 0x0000000d26027220 */ /* 0x040fe20000400000 */
[C---:B------:R-:W-:Y:S01]  /*88a0*/  FMUL R3, R38.reuse, R14 ;  /* 0x0000000e26037220 */ /* 0x040fe20000400000 */
[----:B------:R-:W-:Y:S01]  /*88b0*/  SHF.L.U32 R63, R67, 0x10, RZ ;  /* 0x00000010433f7819 */ /* 0x000fe200000006ff */
[----:B------:R-:W-:Y:S01]  /*88c0*/  FFMA R0, R41, R49, R0 ;  /* 0x0000003129007223 */ /* 0x000fe20000000000 */
[----:B------:R-:W-:Y:S01]  /*88d0*/  F2FP.BF16.F32.PACK_AB R83, R11, R10 ;  /* 0x0000000a0b53723e */ /* 0x000fe200000010ff */
[----:B------:R-:W-:Y:S01]  /*88e0*/  FFMA R2, R41, R51, R2 ;  /* 0x0000003329027223 */ /* 0x000fe20000000002 */
[C---:B------:R-:W-:Y:S01]  /*88f0*/  FMUL R15, R38.reuse, R15 ;  /* 0x0000000f260f7220 */ /* 0x040fe20000400000 */
[C---:B------:R-:W-:Y:S01]  /*8900*/  FMUL R12, R38.reuse, R16 ;  /* 0x00000010260c7220 */ /* 0x040fe20000400000 */
[----:B------:R-:W-:Y:S01]  /*8910*/  FMUL R13, R38, R17 ;  /* 0x00000011260d7220 */ /* 0x000fe20000400000 */
[----:B------:R1:W-:Y:S01]  /*8920*/  STS.128 [R97+UR4], R80 ;  /* 0x0000005061007988 */ /* 0x0003e20008000c04 */
[----:B------:R-:W-:Y:S01]  /*8930*/  LOP3.LUT R64, R67, 0xffff0000, RZ, 0xc0, !PT ;  /* 0xffff000043407812 */ /* 0x000fe200078ec0ff */
[C---:B------:R-:W-:Y:S01]  /*8940*/  FFMA R3, R41.reuse, R50, R3 ;  /* 0x0000003229037223 */ /* 0x040fe20000000003 */
[----:B------:R-:W-:Y:S01]  /*8950*/  SHF.L.U32 R65, R72, 0x10, RZ ;  /* 0x0000001048417819 */ /* 0x000fe200000006ff */
[C---:B------:R-:W-:Y:S01]  /*8960*/  FFMA R15, R41.reuse, R52, R15 ;  /* 0x00000034290f7223 */ /* 0x040fe2000000000f */
[----:B------:R-:W-:Y:S01]  /*8970*/  F2FP.BF16.F32.PACK_AB R104, R2, R0 ;  /* 0x000000000268723e */ /* 0x000fe200000010ff */
[C---:B------:R-:W-:Y:S01]  /*8980*/  FFMA R12, R41.reuse, R53, R12 ;  /* 0x00000035290c7223 */ /* 0x040fe2000000000c */
[C---:B------:R-:W-:Y:S01]  /*8990*/  FFMA R13, R41.reuse, R54, R13 ;  /* 0x00000036290d7223 */ /* 0x040fe2000000000d */
[C---:B------:R-:W-:Y:S01]  /*89a0*/  FMUL R14, R38.reuse, R18 ;  /* 0x00000012260e7220 */ /* 0x040fe20000400000 */
[C---:B------:R-:W-:Y:S01]  /*89b0*/  FMUL R19, R38.reuse, R19 ;  /* 0x0000001326137220 */ /* 0x040fe20000400000 */
[C---:B------:R-:W-:Y:S01]  /*89c0*/  FMUL R16, R38.reuse, R20 ;  /* 0x0000001426107220 */ /* 0x040fe20000400000 */
[C---:B------:R-:W-:Y:S01]  /*89d0*/  FMUL R17, R38.reuse, R21 ;  /* 0x0000001526117220 */ /* 0x040fe20000400000 */
[C---:B------:R-:W-:Y:S01]  /*89e0*/  FFMA R14, R41.reuse, R55, R14 ;  /* 0x00000037290e7223 */ /* 0x040fe2000000000e */
        /* <DEDUP_REMOVED lines=9> */
[----:B------:R-:W-:Y:S01]  /*8a80*/  FFMA R23, R41, R60, R23 ;  /* 0x0000003c29177223 */ /* 0x000fe20000000017 */
[C---:B------:R-:W-:Y:S01]  /*8a90*/  FMUL R27, R38.reuse, R27 ;  /* 0x0000001b261b7220 */ /* 0x040fe20000400000 */
[----:B------:R-:W-:Y:S01]  /*8aa0*/  F2FP.BF16.F32.PACK_AB R105, R15, R3 ;  /* 0x000000030f69723e */ /* 0x000fe200000010ff */
[----:B------:R-:W-:Y:S01]  /*8ab0*/  FFMA R20, R41, R61, R20 ;  /* 0x0000003d29147223 */ /* 0x000fe20000000014 */
[----:B------:R-:W-:Y:S01]  /*8ac0*/  F2FP.BF16.F32.PACK_AB R106, R13, R12 ;  /* 0x0000000c0d6a723e */ /* 0x000fe200000010ff */
[----:B------:R-:W-:Y:S01]  /*8ad0*/  FMUL R24, R38, R28 ;  /* 0x0000001c26187220 */ /* 0x000fe20000400000 */
[----:B------:R-:W-:Y:S01]  /*8ae0*/  F2FP.BF16.F32.PACK_AB R107, R19, R14 ;  /* 0x0000000e136b723e */ /* 0x000fe200000010ff */
[----:B------:R-:W-:Y:S01]  /*8af0*/  FFMA R21, R41, R62, R21 ;  /* 0x0000003e29157223 */ /* 0x000fe20000000015 */
[----:B------:R-:W-:Y:S01]  /*8b00*/  LOP3.LUT R66, R72, 0xffff0000, RZ, 0xc0, !PT ;  /* 0xffff000048427812 */ /* 0x000fe200078ec0ff */
[C---:B------:R-:W-:Y:S01]  /*8b10*/  FMUL R25, R38.reuse, R29 ;  /* 0x0000001d26197220 */ /* 0x040fe20000400000 */
[----:B------:R-:W-:Y:S01]  /*8b20*/  SHF.L.U32 R67, R73, 0x10, RZ ;  /* 0x0000001049437819 */ /* 0x000fe200000006ff */
[----:B------:R1:W-:Y:S01]  /*8b30*/  STS.128 [R109+0x10], R104 ;  /* 0x000010686d007388 */ /* 0x0003e20000000c00 */
[----:B------:R-:W-:Y:S01]  /*8b40*/  FFMA R22, R41, R63, R22 ;  /* 0x0000003f29167223 */ /* 0x000fe20000000016 */
[----:B------:R-:W-:Y:S01]  /*8b50*/  LOP3.LUT R68, R73, 0xffff0000, RZ, 0xc0, !PT ;  /* 0xffff000049447812 */ /* 0x000fe200078ec0ff */
[----:B------:R-:W-:Y:S01]  /*8b60*/  FMUL R26, R38, R30 ;  /* 0x0000001e261a7220 */ /* 0x000fe20000400000 */
[C---:B------:R-:W-:Y:S01]  /*8b70*/  FFMA R27, R41.reuse, R64, R27 ;  /* 0x00000040291b7223 */ /* 0x040fe2000000001b */
[----:B------:R-:W-:Y:S01]  /*8b80*/  SHF.L.U32 R69, R74, 0x10, RZ ;  /* 0x000000104a457819 */ /* 0x000fe200000006ff */
[----:B------:R-:W-:Y:S01]  /*8b90*/  FMUL R31, R38, R31 ;  /* 0x0000001f261f7220 */ /* 0x000fe20000400000 */
[C---:B------:R-:W-:Y:S01]  /*8ba0*/  FFMA R24, R41.reuse, R65, R24 ;  /* 0x0000004129187223 */ /* 0x040fe20000000018 */
[----:B------:R-:W-:Y:S01]  /*8bb0*/  LOP3.LUT R70, R74, 0xffff0000, RZ, 0xc0, !PT ;  /* 0xffff00004a467812 */ /* 0x000fe200078ec0ff */
[C---:B------:R-:W-:Y:S01]  /*8bc0*/  FMUL R28, R38.reuse, R32 ;  /* 0x00000020261c7220 */ /* 0x040fe20000400000 */
[----:B------:R-:W-:Y:S01]  /*8bd0*/  FFMA R25, R41, R66, R25 ;  /* 0x0000004229197223 */ /* 0x000fe20000000019 */
[----:B------:R-:W-:Y:S01]  /*8be0*/  SHF.L.U32 R71, R75, 0x10, RZ ;  /* 0x000000104b477819 */ /* 0x000fe200000006ff */
[C---:B------:R-:W-:Y:S01]  /*8bf0*/  FMUL R29, R38.reuse, R33 ;  /* 0x00000021261d7220 */ /* 0x040fe20000400000 */
[----:B------:R-:W-:Y:S01]  /*8c00*/  FFMA R26, R41, R67, R26 ;  /* 0x00000043291a7223 */ /* 0x000fe2000000001a */
[----:B------:R-:W-:Y:S01]  /*8c10*/  LOP3.LUT R72, R75, 0xffff0000, RZ, 0xc0, !PT ;  /* 0xffff00004b487812 */ /* 0x000fe200078ec0ff */
        /* <DEDUP_REMOVED lines=8> */
[----:B------:R-:W-:Y:S01]  /*8ca0*/  FFMA R30, R41, R71, R30 ;  /* 0x00000047291e7223 */ /* 0x000fe2000000001e */
[----:B------:R-:W-:Y:S01]  /*8cb0*/  F2FP.BF16.F32.PACK_AB R115, R27, R22 ;  /* 0x000000161b73723e */ /* 0x000fe200000010ff */
[----:B------:R-:W-:Y:S01]  /*8cc0*/  FFMA R35, R41, R72, R35 ;  /* 0x0000004829237223 */ /* 0x000fe20000000023 */
[----:B------:R-:W-:Y:S02]  /*8cd0*/  F2FP.BF16.F32.PACK_AB R116, R25, R24 ;  /* 0x000000181974723e */ /* 0x000fe400000010ff */
[----:B------:R-:W-:Y:S01]  /*8ce0*/  F2FP.BF16.F32.PACK_AB R117, R31, R26 ;  /* 0x0000001a1f75723e */ /* 0x000fe200000010ff */
[----:B------:R1:W-:Y:S01]  /*8cf0*/  STS.128 [R110+0x20], R112 ;  /* 0x000020706e007388 */ /* 0x0003e20000000c00 */
        /* <DEDUP_REMOVED lines=12> */
[----:B------:R-:W-:Y:S02]  /*8dc0*/  UIADD3 UR9, UPT, UPT, UR49, 0x20, URZ ;  /* 0x0000002031097890 */ /* 0x000fe4000fffe0ff */
[----:B------:R-:W-:Y:S02]  /*8dd0*/  UIADD3 UR8, UPT, UPT, UR47, 0x200, UR4 ;  /* 0x000002002f087890 */ /* 0x000fe4000fffe004 */
[----:B--2---:R-:W-:Y:S03]  /*8de0*/  UIADD3 UR6, UP0, UPT, UR10, 0xa80, URZ ;  /* 0x00000a800a067890 */ /* 0x004fe6000ff1e0ff */
[----:B------:R-:W-:Y:S01]  /*8df0*/  UMOV UR10, UR50 ;  /* 0x00000032000a7c82 */ /* 0x000fe20008000000 */
[----:B------:R-:W-:Y:S03]  /*8e00*/  UIADD3.X UR7, UPT, UPT, URZ, UR11, URZ, UP0, !UPT ;  /* 0x0000000bff077290 */ /* 0x000fe600087fe4ff */
[----:B------:R-:W-:Y:S06]  /*8e10*/  UMOV UR11, UR36 ;  /* 0x00000024000b7c82 */ /* 0x000fec0008000000 */
[----:B------:R2:W-:Y:S02]  /*8e20*/  UTMASTG.3D [UR8], [UR6] ;  /* 0x00000008060073b5 */ /* 0x0005e40008010000 */
[----:B--2---:R0:W-:Y:S02]  /*8e30*/  UTMACMDFLUSH ;  /* 0x00000000000079b7 */ /* 0x0041e40000000000 */
.L_x_134:
[----:B------:R-:W-:Y:S05]  /*8e40*/  BSYNC.RECONVERGENT B0 ;  /* 0x0000000000007941 */ /* 0x000fea0003800200 */
.L_x_133:
[----:B------:R-:W-:Y:S01]  /*8e50*/  UIADD3 UR4, UPT, UPT, UR45, 0x1, URZ ;  /* 0x000000012d047890 */ /* 0x000fe2000fffe0ff */
[----:B------:R-:W-:Y:S03]  /*8e60*/  BSSY.RECONVERGENT B0, `(.L_x_135) ;  /* 0x0000008000007945 */ /* 0x000fe60003800200 */
[----:B------:R-:W-:Y:S04]  /*8e70*/  UISETP.NE.AND UP0, UPT, UR4, 0x3, UPT ;  /* 0x000000030400788c */ /* 0x000fe8000bf05270 */
[----:B------:R-:W-:Y:S02]  /*8e80*/  UISETP.EQ.XOR UP1, UPT, UR44, 0x3, !UP0 ;  /* 0x000000032c00788c */ /* 0x000fe4000c722a70 */
[----:B------:R-:W-:Y:S02]  /*8e90*/  USEL UR46, UR4, URZ, UP0 ;  /* 0x000000ff042e7287 */ /* 0x000fe40008000000 */
[----:B------:R-:W-:Y:S04]  /*8ea0*/  USEL UR5, URZ, 0x1, !UP1 ;  /* 0x00000001ff057887 */ /* 0x000fe8000c800000 */
[----:B------:R-:W-:Y:S01]  /*8eb0*/  ULOP3.LUT UR54, UR54, UR5, URZ, 0x3c, !UPT ;  /* 0x0000000536367292 */ /* 0x000fe2000f8e3cff */
[----:B------:R-:W-:Y:S11]  /*8ec0*/  @P0 BRA `(.L_x_136) ;  /* 0x0000000000040947 */ /* 0x000ff60003800000 */
[----:B------:R-:W-:Y:S04]  /*8ed0*/  DEPBAR.LE SB0, 0x1 ;  /* 0x000080400000791a */ /* 0x000fe80000000000 */
.L_x_136:
[----:B------:R-:W-:Y:S05]  /*8ee0*/  BSYNC.RECONVERGENT B0 ;  /* 0x0000000000007941 */ /* 0x000fea0003800200 */
.L_x_135:
[----:B------:R-:W-:Y:S01]  /*8ef0*/  BAR.SYNC.DEFER_BLOCKING 0x1, 0x80 ;  /* 0x0042000000007b1d */ /* 0x000fe20000010000 */
[----:B------:R-:W-:Y:S01]  /*8f00*/  UISETP.NE.AND UP0, UPT, UR53, -0x2, UPT ;  /* 0xfffffffe3500788c */ /* 0x000fe2000bf05270 */
[----:B------:R-:W-:Y:S08]  /*8f10*/  IADD3 R0, PT, PT, R36, 0x1, RZ ;  /* 0x0000000124007810 */ /* 0x000ff00007ffe0ff */
[----:B------:R-:W-:Y:S05]  /*8f20*/  BRA.U !UP0, `(.L_x_137) ;  /* 0x0000000108287547 */ /* 0x000fea000b800000 */
[----:B------:R-:W-:Y:S01]  /*8f30*/  ISETP.NE.AND P0, PT, R108, RZ, PT ;  /* 0x000000ff6c00720c */ /* 0x000fe20003f05270 */
[----:B------:R-:W-:Y:S01]  /*8f40*/  IMAD.U32 R3, RZ, RZ, UR52 ;  /* 0x00000034ff037e24 */ /* 0x000fe2000f8e00ff */
[----:B------:R-:W-:Y:S01]  /*8f50*/  UIADD3 UR4, UPT, UPT, UR52, 0x1, URZ ;  /* 0x0000000134047890 */ /* 0x000fe2000fffe0ff */
[----:B------:R-:W-:Y:S03]  /*8f60*/  IMAD.U32 R2, RZ, RZ, UR55 ;  /* 0x00000037ff027e24 */ /* 0x000fe6000f8e00ff */
[----:B------:R-:W-:Y:S04]  /*8f70*/  UISETP.NE.AND UP0, UPT, UR4, 0x3, UPT ;  /* 0x000000030400788c */ /* 0x000fe8000bf05270 */
[----:B------:R-:W-:Y:S03]  /*8f80*/  USEL UR52, UR4, URZ, UP0 ;  /* 0x000000ff04347287 */ /* 0x000fe60008000000 */
[----:B------:R-:W-:Y:S05]  /*8f90*/  @P0 LEA R3, R3, UR47, 0x3 ;  /* 0x0000002f03030c11 */ /* 0x000fea000f8e18ff */
[----:B------:R-:W-:Y:S05]  /*8fa0*/  @P0 VIADD R3, R3, 0xa8 ;  /* 0x000000a803030836 */ /* 0x000fea0000000000 */
[----:B------:R-:W-:Y:S04]  /*8fb0*/  @P0 PRMT R2, R2, 0x654, R3 ;  /* 0x0000065402020816 */ /* 0x000fe80000000003 */
[----:B------:R2:W-:Y:S03]  /*8fc0*/  @P0 SYNCS.ARRIVE.TRANS64.RED.A1T0 RZ, [R2+URZ], RZ ;  /* 0x000000ff02ff09a7 */ /* 0x0005e600081004ff */
.L_x_137:
[----:B------:R-:W-:Y:S01]  /*8fd0*/  R2UR UR6, R103 ;  /* 0x00000000670672ca */ /* 0x000fe200000e0000 */
[----:B------:R-:W-:Y:S01]  /*8fe0*/  UIADD3 UR53, UPT, UPT, UR53, 0x2, URZ ;  /* 0x0000000235357890 */ /* 0x000fe2000fffe0ff */
[----:B------:R-:W-:Y:S02]  /*8ff0*/  R2UR UR5, R86 ;  /* 0x00000000560572ca */ /* 0x000fe400000e0000 */
[----:B------:R-:W-:Y:S02]  /*9000*/  R2UR UR4, R87 ;  /* 0x00000000570472ca */ /* 0x000fe400000e0000 */
[----:B------:R-:W-:Y:S02]  /*9010*/  R2UR UR36, R101 ;  /* 0x00000000652472ca */ /* 0x000fe400000e0000 */
[----:B------:R-:W-:Y:S02]  /*9020*/  ISETP.NE.AND P0, PT, R91, 0x2, PT ;  /* 0x000000025b00780c */ /* 0x000fe40003f05270 */
[----:B------:R-:W-:Y:S02]  /*9030*/  ISETP.NE.AND P1, PT, R0, 0x2, PT ;  /* 0x000000020000780c */ /* 0x000fe40003f25270 */
[----:B------:R-:W-:Y:S01]  /*9040*/  SEL R3, RZ, 0x1, P0 ;  /* 0x00000001ff037807 */ /* 0x000fe20000000000 */
[----:B------:R-:W-:Y:S01]  /*9050*/  UISETP.NE.AND UP0, UPT, UR6, URZ, UPT ;  /* 0x000000ff0600728c */ /* 0x000fe2000bf05270 */
[----:B--2---:R-:W-:Y:S01]  /*9060*/  SEL R2, RZ, 0x1, P1 ;  /* 0x00000001ff027807 */ /* 0x004fe20000800000 */
[----:B------:R-:W-:Y:S01]  /*9070*/  UIADD3 UR26, UPT, UPT, UR37, UR5, URZ ;  /* 0x00000005251a7290 */ /* 0x000fe2000fffe0ff */
[----:B------:R-:W-:Y:S01]  /*9080*/  LOP3.LUT R94, R94, R3, RZ, 0x3c, !PT ;  /* 0x000000035e5e7212 */ /* 0x000fe200078e3cff */
[----:B------:R-:W-:Y:S01]  /*9090*/  UIADD3 UR27, UPT, UPT, UR38, UR4, URZ ;  /* 0x00000004261b7290 */ /* 0x000fe2000fffe0ff */
[----:B------:R-:W-:Y:S02]  /*90a0*/  LOP3.LUT R95, R95, R2, RZ, 0x3c, !PT ;  /* 0x000000025f5f7212 */ /* 0x000fe400078e3cff */
[----:B------:R-:W-:Y:S02]  /*90b0*/  SEL R91, R91, RZ, P0 ;  /* 0x000000ff5b5b7207 */ /* 0x000fe40000000000 */
[----:B------:R-:W-:Y:S01]  /*90c0*/  SEL R36, R0, RZ, P1 ;  /* 0x000000ff00247207 */ /* 0x000fe20000800000 */
[----:B------:R-:W-:Y:S06]  /*90d0*/  BRA.U UP0, `(.L_x_138) ;  /* 0xffffffd500807547 */ /* 0x000fec000b83ffff */
[----:B------:R-:W-:-:S13]  /*90e0*/  R2UR UR4, R88 ;  /* 0x00000000580472ca */ /* 0x000fda00000e0000 */
[----:B------:R-:W-:-:S09]  /*90f0*/  UISETP.NE.AND UP0, UPT, UR4, URZ, UPT ;  /* 0x000000ff0400728c */ /* 0x000fd2000bf05270 */
[----:B------:R-:W-:Y:S05]  /*9100*/  BRA.U !UP0, `(.L_x_139) ;  /* 0x0000000108487547 */ /* 0x000fea000b800000 */
[----:B------:R-:W2:Y:S02]  /*9110*/  LDCU.64 UR4, c[0x0][0xc90] ;  /* 0x00019200ff0477ac */ /* 0x000ea40008000a00 */
[----:B--2---:R-:W-:-:S04]  /*9120*/  UISETP.NE.U32.AND UP0, UPT, UR4, URZ, UPT ;  /* 0x000000ff0400728c */ /* 0x004fc8000bf05070 */
[----:B------:R-:W-:-:S09]  /*9130*/  UISETP.NE.AND.EX UP0, UPT, UR5, URZ, UPT, UP0 ;  /* 0x000000ff0500728c */ /* 0x000fd2000bf05300 */
[----:B------:R-:W-:Y:S05]  /*9140*/  BRA.U UP0, `(.L_x_140) ;  /* 0x00000001000c7547 */ /* 0x000fea000b800000 */
[----:B------:R-:W-:-:S13]  /*9150*/  FSETP.NEU.AND P0, PT, R41, RZ, PT ;  /* 0x000000ff2900720b */ /* 0x000fda0003f0d000 */
[----:B------:R-:W-:Y:S05]  /*9160*/  @!P0 EXIT ;  /* 0x000000000000894d */ /* 0x000fea0003800000 */
[----:B------:R-:W-:Y:S05]  /*9170*/  BRA `(.L_x_139) ;  /* 0x00000000002c7947 */ /* 0x000fea0003800000 */
.L_x_140:
[----:B------:R-:W-:Y:S01]  /*9180*/  ISETP.NE.AND P0, PT, R90, RZ, PT ;  /* 0x000000ff5a00720c */ /* 0x000fe20003f05270 */
[----:B------:R-:W-:-:S12]  /*9190*/  BSSY.RECONVERGENT B0, `(.L_x_139) ;  /* 0x0000009000007945 */ /* 0x000fd80003800200 */
[----:B------:R-:W-:Y:S05]  /*91a0*/  @P0 BRA `(.L_x_141) ;  /* 0x0000000000140947 */ /* 0x000fea0003800000 */
[----:B------:R-:W2:Y:S02]  /*91b0*/  LDCU.64 UR4, c[0x0][0xc88] ;  /* 0x00019100ff0477ac */ /* 0x000ea40008000a00 */
[----:B--2---:R-:W-:-:S04]  /*91c0*/  ISETP.NE.U32.AND P0, PT, RZ, UR4, PT ;  /* 0x00000004ff007c0c */ /* 0x004fc8000bf05070 */
[----:B------:R-:W-:-:S13]  /*91d0*/  ISETP.NE.AND.EX P0, PT, RZ, UR5, PT, P0 ;  /* 0x00000005ff007c0c */ /* 0x000fda000bf05300 */
[----:B------:R-:W-:Y:S05]  /*91e0*/  @!P0 EXIT ;  /* 0x000000000000894d */ /* 0x000fea0003800000 */
[----:B------:R-:W-:Y:S05]  /*91f0*/  BRA `(.L_x_142) ;  /* 0x0000000000087947 */ /* 0x000fea0003800000 */
.L_x_141:
[----:B------:R-:W-:-:S13]  /*9200*/  FSETP.NEU.AND P0, PT, R41, RZ, PT ;  /* 0x000000ff2900720b */ /* 0x000fda0003f0d000 */
[----:B------:R-:W-:Y:S05]  /*9210*/  @!P0 EXIT ;  /* 0x000000000000894d */ /* 0x000fea0003800000 */
.L_x_142:
[----:B------:R-:W-:Y:S05]  /*9220*/  BSYNC.RECONVERGENT B0 ;  /* 0x0000000000007941 */ /* 0x000fea0003800200 */
.L_x_139:
[----:B------:R-:W-:Y:S01]  /*9230*/  ULEA UR4, UR52, UR47, 0x3 ;  /* 0x0000002f34047291 */ /* 0x000fe2000f8e18ff */
[----:B------:R-:W-:-:S04]  /*9240*/  DEPBAR.LE SB0, 0x0 ;  /* 0x000080000000791a */ /* 0x000fc80000000000 */
[----:B------:R-:W-:-:S04]  /*9250*/  UIADD3 UR4, UPT, UPT, UR4, 0xa8, URZ ;  /* 0x000000a804047890 */ /* 0x000fc8000fffe0ff */
[----:B------:R-:W-:-:S09]  /*9260*/  UPRMT UR4, UR55, 0x654, UR4 ;  /* 0x0000065437047896 */ /* 0x000fd20008000004 */
[----:B------:R-:W-:Y:S01]  /*9270*/  SYNCS.ARRIVE.TRANS64.RED.A1T0 RZ, [UR4], RZ ;  /* 0x000000ffffff79a7 */ /* 0x000fe20008100404 */
[----:B------:R-:W-:Y:S05]  /*9280*/  EXIT ;  /* 0x000000000000794d */ /* 0x000fea0003800000 */
.L_x_25:
[----:B--2---:R2:W3:Y:S02]  /*9290*/  SYNCS.PHASECHK.TRANS64.TRYWAIT P0, [R3+URZ+0x120], R2 ;  /* 0x00012002030075a7 */ /* 0x0044e400080011ff */
[----:B---3--:R-:W-:Y:S05]  /*92a0*/  @!P0 NANOSLEEP.SYNCS 0x989680 ;  /* 0x009896800000895d */ /* 0x008fea0003900000 */
[----:B------:R-:W3:Y:S02]  /*92b0*/  @!P0 SYNCS.PHASECHK.TRANS64 P0, [R3+URZ+0x120], R2 ;  /* 0x00012002030085a7 */ /* 0x000ee400080010ff */
[----:B---3--:R-:W-:Y:S05]  /*92c0*/  @!P0 BRA `(.L_x_25) ;  /* 0xfffffffc00f08947 */ /* 0x008fea000383ffff */
[----:B------:R-:W-:Y:S05]  /*92d0*/  BRA `(.L_x_143) ;  /* 0xffffff8800447947 */ /* 0x000fea000383ffff */
.L_x_28:
[----:B-1----:R-:W-:-:S07]  /*92e0*/  MOV R0, UR6 ;  /* 0x0000000600007c02 */ /* 0x002fce0008000f00 */
.L_x_144:
[----:B-1----:R1:W2:Y:S02]  /*92f0*/  SYNCS.PHASECHK.TRANS64.TRYWAIT P0, [R0+URZ+0x48], R3 ;  /* 0x00004803000075a7 */ /* 0x0022a400080011ff */
[----:B--2---:R-:W-:Y:S05]  /*9300*/  @!P0 NANOSLEEP.SYNCS 0x989680 ;  /* 0x009896800000895d */ /* 0x004fea0003900000 */
[----:B------:R-:W2:Y:S02]  /*9310*/  @!P0 SYNCS.PHASECHK.TRANS64 P0, [R0+URZ+0x48], R3 ;  /* 0x00004803000085a7 */ /* 0x000ea400080010ff */
[----:B--2---:R-:W-:Y:S05]  /*9320*/  @!P0 BRA `(.L_x_144) ;  /* 0xfffffffc00f08947 */ /* 0x004fea000383ffff */
[----:B------:R-:W-:Y:S05]  /*9330*/  BRA `(.L_x_27) ;  /* 0xffffff8800b87947 */ /* 0x000fea000383ffff */
.L_x_37:
[----:B-1----:R-:W-:-:S07]  /*9340*/  MOV R0, UR7 ;  /* 0x0000000700007c02 */ /* 0x002fce0008000f00 */
.L_x_145:
[----:B-1----:R1:W2:Y:S02]  /*9350*/  SYNCS.PHASECHK.TRANS64.TRYWAIT P0, [R0+URZ+0x48], R3 ;  /* 0x00004803000075a7 */ /* 0x0022a400080011ff */
[----:B--2---:R-:W-:Y:S05]  /*9360*/  @!P0 NANOSLEEP.SYNCS 0x989680 ;  /* 0x009896800000895d */ /* 0x004fea0003900000 */
[----:B------:R-:W2:Y:S02]  /*9370*/  @!P0 SYNCS.PHASECHK.TRANS64 P0, [R0+URZ+0x48], R3 ;  /* 0x00004803000085a7 */ /* 0x000ea400080010ff */
[----:B--2---:R-:W-:Y:S05]  /*9380*/  @!P0 BRA `(.L_x_145) ;  /* 0xfffffffc00f08947 */ /* 0x004fea000383ffff */
[----:B------:R-:W-:Y:S05]  /*9390*/  BRA `(.L_x_36) ;  /* 0xffffff8c00d47947 */ /* 0x000fea000383ffff */
.L_x_44:
[----:B-1----:R1:W4:Y:S02]  /*93a0*/  SYNCS.PHASECHK.TRANS64.TRYWAIT P0, [R3+URZ+0xd0], R0 ;  /* 0x0000d000030075a7 */ /* 0x00232400080011ff */
[----:B----4-:R-:W-:Y:S05]  /*93b0*/  @!P0 NANOSLEEP.SYNCS 0x989680 ;  /* 0x009896800000895d */ /* 0x010fea0003900000 */
[----:B------:R-:W4:Y:S02]  /*93c0*/  @!P0 SYNCS.PHASECHK.TRANS64 P0, [R3+URZ+0xd0], R0 ;  /* 0x0000d000030085a7 */ /* 0x000f2400080010ff */
[----:B----4-:R-:W-:Y:S05]  /*93d0*/  @!P0 BRA `(.L_x_44) ;  /* 0xfffffffc00f08947 */ /* 0x010fea000383ffff */
[----:B------:R-:W-:Y:S05]  /*93e0*/  BRA `(.L_x_146) ;  /* 0xffffff9000d07947 */ /* 0x000fea000383ffff */
.L_x_48:
[----:B-1----:R-:W-:-:S07]  /*93f0*/  MOV R0, UR4 ;  /* 0x0000000400007c02 */ /* 0x002fce0008000f00 */
.L_x_147:
[----:B-1----:R1:W2:Y:S02]  /*9400*/  SYNCS.PHASECHK.TRANS64.TRYWAIT P0, [R0+URZ], R3 ;  /* 0x00000003000075a7 */ /* 0x0022a400080011ff */
[----:B--2---:R-:W-:Y:S05]  /*9410*/  @!P0 NANOSLEEP.SYNCS 0x989680 ;  /* 0x009896800000895d */ /* 0x004fea0003900000 */
[----:B------:R-:W2:Y:S02]  /*9420*/  @!P0 SYNCS.PHASECHK.TRANS64 P0, [R0+URZ], R3 ;  /* 0x00000003000085a7 */ /* 0x000ea400080010ff */
[----:B--2---:R-:W-:Y:S05]  /*9430*/  @!P0 BRA `(.L_x_147) ;  /* 0xfffffffc00f08947 */ /* 0x004fea000383ffff */
[----:B------:R-:W-:Y:S05]  /*9440*/  BRA `(.L_x_148) ;  /* 0xffffff98007c7947 */ /* 0x000fea000383ffff */
.L_x_49:
[----:B------:R-:W-:-:S07]  /*9450*/  MOV R0, UR5 ;  /* 0x0000000500007c02 */ /* 0x000fce0008000f00 */
.L_x_149:
[----:B-1----:R1:W2:Y:S02]  /*9460*/  SYNCS.PHASECHK.TRANS64.TRYWAIT P0, [R0+URZ], R3 ;  /* 0x00000003000075a7 */ /* 0x0022a400080011ff */
[----:B--2---:R-:W-:Y:S05]  /*9470*/  @!P0 NANOSLEEP.SYNCS 0x989680 ;  /* 0x009896800000895d */ /* 0x004fea0003900000 */
[----:B------:R-:W2:Y:S02]  /*9480*/  @!P0 SYNCS.PHASECHK.TRANS64 P0, [R0+URZ], R3 ;  /* 0x00000003000085a7 */ /* 0x000ea400080010ff */
[----:B--2---:R-:W-:Y:S05]  /*9490*/  @!P0 BRA `(.L_x_149) ;  /* 0xfffffffc00f08947 */ /* 0x004fea000383ffff */
[----:B------:R-:W-:Y:S05]  /*94a0*/  BRA `(.L_x_150) ;  /* 0xffffff9800887947 */ /* 0x000fea000383ffff */
.L_x_50:
[----:B------:R-:W-:-:S07]  /*94b0*/  MOV R0, UR5 ;  /* 0x0000000500007c02 */ /* 0x000fce0008000f00 */
.L_x_151:
[----:B-1----:R1:W2:Y:S02]  /*94c0*/  SYNCS.PHASECHK.TRANS64.TRYWAIT P0, [R0+URZ], R3 ;  /* 0x00000003000075a7 */ /* 0x0022a400080011ff */
[----:B--2---:R-:W-:Y:S05]  /*94d0*/  @!P0 NANOSLEEP.SYNCS 0x989680 ;  /* 0x009896800000895d */ /* 0x004fea0003900000 */
[----:B------:R-:W2:Y:S02]  /*94e0*/  @!P0 SYNCS.PHASECHK.TRANS64 P0, [R0+URZ], R3 ;  /* 0x00000003000085a7 */ /* 0x000ea400080010ff */
[----:B--2---:R-:W-:Y:S05]  /*94f0*/  @!P0 BRA `(.L_x_151) ;  /* 0xfffffffc00f08947 */ /* 0x004fea000383ffff */
[----:B------:R-:W-:Y:S05]  /*9500*/  BRA `(.L_x_152) ;  /* 0xffffff9800947947 */ /* 0x000fea000383ffff */
.L_x_51:
[----:B------:R-:W-:-:S07]  /*9510*/  MOV R0, UR5 ;  /* 0x0000000500007c02 */ /* 0x000fce0008000f00 */
.L_x_153:
[----:B-1----:R1:W2:Y:S02]  /*9520*/  SYNCS.PHASECHK.TRANS64.TRYWAIT P0, [R0+URZ], R3 ;  /* 0x00000003000075a7 */ /* 0x0022a400080011ff */
[----:B--2---:R-:W-:Y:S05]  /*9530*/  @!P0 NANOSLEEP.SYNCS 0x989680 ;  /* 0x009896800000895d */ /* 0x004fea0003900000 */
[----:B------:R-:W2:Y:S02]  /*9540*/  @!P0 SYNCS.PHASECHK.TRANS64 P0, [R0+URZ], R3 ;  /* 0x00000003000085a7 */ /* 0x000ea400080010ff */
[----:B--2---:R-:W-:Y:S05]  /*9550*/  @!P0 BRA `(.L_x_153) ;  /* 0xfffffffc00f08947 */ /* 0x004fea000383ffff */
[----:B------:R-:W-:Y:S05]  /*9560*/  BRA `(.L_x_154) ;  /* 0xffffff9800a07947 */ /* 0x000fea000383ffff */
.L_x_52:
[----:B------:R-:W-:-:S07]  /*9570*/  MOV R0, UR5 ;  /* 0x0000000500007c02 */ /* 0x000fce0008000f00 */
.L_x_155:
[----:B-1----:R1:W2:Y:S02]  /*9580*/  SYNCS.PHASECHK.TRANS64.TRYWAIT P0, [R0+URZ], R3 ;  /* 0x00000003000075a7 */ /* 0x0022a400080011ff */
[----:B--2---:R-:W-:Y:S05]  /*9590*/  @!P0 NANOSLEEP.SYNCS 0x989680 ;  /* 0x009896800000895d */ /* 0x004fea0003900000 */
[----:B------:R-:W2:Y:S02]  /*95a0*/  @!P0 SYNCS.PHASECHK.TRANS64 P0, [R0+URZ], R3 ;  /* 0x00000003000085a7 */ /* 0x000ea400080010ff */
[----:B--2---:R-:W-:Y:S05]  /*95b0*/  @!P0 BRA `(.L_x_155) ;  /* 0xfffffffc00f08947 */ /* 0x004fea000383ffff */
[----:B------:R-:W-:Y:S05]  /*95c0*/  BRA `(.L_x_156) ;  /* 0xffffff9800ac7947 */ /* 0x000fea000383ffff */
.L_x_53:
[----:B------:R-:W-:-:S07]  /*95d0*/  MOV R0, UR5 ;  /* 0x0000000500007c02 */ /* 0x000fce0008000f00 */
.L_x_157:
[----:B-1----:R1:W2:Y:S02]  /*95e0*/  SYNCS.PHASECHK.TRANS64.TRYWAIT P0, [R0+URZ], R3 ;  /* 0x00000003000075a7 */ /* 0x0022a400080011ff */
[----:B--2---:R-:W-:Y:S05]  /*95f0*/  @!P0 NANOSLEEP.SYNCS 0x989680 ;  /* 0x009896800000895d */ /* 0x004fea0003900000 */
[----:B------:R-:W2:Y:S02]  /*9600*/  @!P0 SYNCS.PHASECHK.TRANS64 P0, [R0+URZ], R3 ;  /* 0x00000003000085a7 */ /* 0x000ea400080010ff */
[----:B--2---:R-:W-:Y:S05]  /*9610*/  @!P0 BRA `(.L_x_157) ;  /* 0xfffffffc00f08947 */ /* 0x004fea000383ffff */
[----:B------:R-:W-:Y:S05]  /*9620*/  BRA `(.L_x_158) ;  /* 0xffffff9800b87947 */ /* 0x000fea000383ffff */
.L_x_54:
[----:B------:R-:W-:-:S07]  /*9630*/  MOV R0, UR5 ;  /* 0x0000000500007c02 */ /* 0x000fce0008000f00 */
.L_x_159:
[----:B-1----:R1:W2:Y:S02]  /*9640*/  SYNCS.PHASECHK.TRANS64.TRYWAIT P0, [R0+URZ], R3 ;  /* 0x00000003000075a7 */ /* 0x0022a400080011ff */
[----:B--2---:R-:W-:Y:S05]  /*9650*/  @!P0 NANOSLEEP.SYNCS 0x989680 ;  /* 0x009896800000895d */ /* 0x004fea0003900000 */
[----:B------:R-:W2:Y:S02]  /*9660*/  @!P0 SYNCS.PHASECHK.TRANS64 P0, [R0+URZ], R3 ;  /* 0x00000003000085a7 */ /* 0x000ea400080010ff */
[----:B--2---:R-:W-:Y:S05]  /*9670*/  @!P0 BRA `(.L_x_159) ;  /* 0xfffffffc00f08947 */ /* 0x004fea000383ffff */
[----:B------:R-:W-:Y:S05]  /*9680*/  BRA `(.L_x_160) ;  /* 0xffffff9800c47947 */ /* 0x000fea000383ffff */
.L_x_55:
[----:B------:R-:W-:-:S07]  /*9690*/  MOV R0, UR5 ;  /* 0x0000000500007c02 */ /* 0x000fce0008000f00 */
.L_x_161:
[----:B-1----:R1:W2:Y:S02]  /*96a0*/  SYNCS.PHASECHK.TRANS64.TRYWAIT P0, [R0+URZ], R3 ;  /* 0x00000003000075a7 */ /* 0x0022a400080011ff */
[----:B--2---:R-:W-:Y:S05]  /*96b0*/  @!P0 NANOSLEEP.SYNCS 0x989680 ;  /* 0x009896800000895d */ /* 0x004fea0003900000 */
[----:B------:R-:W2:Y:S02]  /*96c0*/  @!P0 SYNCS.PHASECHK.TRANS64 P0, [R0+URZ], R3 ;  /* 0x00000003000085a7 */ /* 0x000ea400080010ff */
[----:B--2---:R-:W-:Y:S05]  /*96d0*/  @!P0 BRA `(.L_x_161) ;  /* 0xfffffffc00f08947 */ /* 0x004fea000383ffff */
[----:B------:R-:W-:Y:S05]  /*96e0*/  BRA `(.L_x_162) ;  /* 0xffffff9800d07947 */ /* 0x000fea000383ffff */
.L_x_58:
[----:B--2---:R2:W3:Y:S02]  /*96f0*/  SYNCS.PHASECHK.TRANS64.TRYWAIT P0, [R0+URZ+0x110], R5 ;  /* 0x00011005000075a7 */ /* 0x0044e400080011ff */
[----:B---3--:R-:W-:Y:S05]  /*9700*/  @!P0 NANOSLEEP.SYNCS 0x989680 ;  /* 0x009896800000895d */ /* 0x008fea0003900000 */
[----:B------:R-:W3:Y:S02]  /*9710*/  @!P0 SYNCS.PHASECHK.TRANS64 P0, [R0+URZ+0x110], R5 ;  /* 0x00011005000085a7 */ /* 0x000ee400080010ff */
[----:B---3--:R-:W-:Y:S05]  /*9720*/  @!P0 BRA `(.L_x_58) ;  /* 0xfffffffc00f08947 */ /* 0x008fea000383ffff */
[----:B------:R-:W-:Y:S05]  /*9730*/  BRA `(.L_x_163) ;  /* 0xffffff9c002c7947 */ /* 0x000fea000383ffff */
.L_x_59:
[----:B------:R-:W-:-:S07]  /*9740*/  MOV R0, UR4 ;  /* 0x0000000400007c02 */ /* 0x000fce0008000f00 */
.L_x_164:
[----:B--2---:R2:W3:Y:S02]  /*9750*/  SYNCS.PHASECHK.TRANS64.TRYWAIT P0, [R0+URZ+0xe0], R7 ;  /* 0x0000e007000075a7 */ /* 0x0044e400080011ff */
[----:B---3--:R-:W-:Y:S05]  /*9760*/  @!P0 NANOSLEEP.SYNCS 0x989680 ;  /* 0x009896800000895d */ /* 0x008fea0003900000 */
[----:B------:R-:W3:Y:S02]  /*9770*/  @!P0 SYNCS.PHASECHK.TRANS64 P0, [R0+URZ+0xe0], R7 ;  /* 0x0000e007000085a7 */ /* 0x000ee400080010ff */
[----:B---3--:R-:W-:Y:S05]  /*9780*/  @!P0 BRA `(.L_x_164) ;  /* 0xfffffffc00f08947 */ /* 0x008fea000383ffff */
[----:B------:R-:W-:Y:S05]  /*9790*/  BRA `(.L_x_165) ;  /* 0xffffff9c003c7947 */ /* 0x000fea000383ffff */
.L_x_60:
[----:B--2---:R2:W3:Y:S02]  /*97a0*/  SYNCS.PHASECHK.TRANS64.TRYWAIT P1, [R0+URZ+0xd0], R5 ;  /* 0x0000d005000075a7 */ /* 0x0044e400080211ff */
[----:B---3--:R-:W-:Y:S05]  /*97b0*/  @!P1 NANOSLEEP.SYNCS 0x989680 ;  /* 0x009896800000995d */ /* 0x008fea0003900000 */
[----:B------:R-:W3:Y:S02]  /*97c0*/  @!P1 SYNCS.PHASECHK.TRANS64 P1, [R0+URZ+0xd0], R5 ;  /* 0x0000d005000095a7 */ /* 0x000ee400080210ff */
[----:B---3--:R-:W-:Y:S05]  /*97d0*/  @!P1 BRA `(.L_x_60) ;  /* 0xfffffffc00f09947 */ /* 0x008fea000383ffff */
[----:B------:R-:W-:Y:S05]  /*97e0*/  BRA `(.L_x_166) ;  /* 0xffffff9c006c7947 */ /* 0x000fea000383ffff */
.L_x_63:
[----:B------:R-:W-:-:S07]  /*97f0*/  MOV R0, UR4 ;  /* 0x0000000400007c02 */ /* 0x000fce0008000f00 */
.L_x_167:
[----:B--2---:R2:W3:Y:S02]  /*9800*/  SYNCS.PHASECHK.TRANS64.TRYWAIT P0, [R0+URZ+0xe0], R3 ;  /* 0x0000e003000075a7 */ /* 0x0044e400080011ff */
[----:B---3--:R-:W-:Y:S05]  /*9810*/  @!P0 NANOSLEEP.SYNCS 0x989680 ;  /* 0x009896800000895d */ /* 0x008fea0003900000 */
[----:B------:R-:W3:Y:S02]  /*9820*/  @!P0 SYNCS.PHASECHK.TRANS64 P0, [R0+URZ+0xe0], R3 ;  /* 0x0000e003000085a7 */ /* 0x000ee400080010ff */
[----:B---3--:R-:W-:Y:S05]  /*9830*/  @!P0 BRA `(.L_x_167) ;  /* 0xfffffffc00f08947 */ /* 0x008fea000383ffff */
[----:B------:R-:W-:Y:S05]  /*9840*/  BRA `(.L_x_62) ;  /* 0xffffff9c00c07947 */ /* 0x000fea000383ffff */
.L_x_72:
[----:B--2---:R-:W-:-:S04]  /*9850*/  MOV R5, UR5 ;  /* 0x0000000500057c02 */ /* 0x004fc80008000f00 */
[----:B------:R2:W3:Y:S03]  /*9860*/  SYNCS.PHASECHK.TRANS64.TRYWAIT P0, [R5+URZ+0x8], R6 ;  /* 0x00000806050075a7 */ /* 0x0004e600080011ff */
[----:B---3--:R-:W-:Y:S05]  /*9870*/  @!P0 NANOSLEEP.SYNCS 0x989680 ;  /* 0x009896800000895d */ /* 0x008fea0003900000 */
[----:B------:R-:W3:Y:S02]  /*9880*/  @!P0 SYNCS.PHASECHK.TRANS64 P0, [R5+URZ+0x8], R6 ;  /* 0x00000806050085a7 */ /* 0x000ee400080010ff */
[----:B---3--:R-:W-:Y:S05]  /*9890*/  @!P0 BRA `(.L_x_72) ;  /* 0xfffffffc00ec8947 */ /* 0x008fea000383ffff */
[----:B------:R-:W-:Y:S05]  /*98a0*/  BRA `(.L_x_71) ;  /* 0xffffffa000747947 */ /* 0x000fea000383ffff */
.L_x_74:
[----:B------:R-:W-:Y:S01]  /*98b0*/  BSSY B0, `(.L_x_168) ;  /* 0x0000006000007945 */ /* 0x000fe20003800000 */
[----:B------:R-:W-:-:S07]  /*98c0*/  MOV R15, 0xffffffff ;  /* 0xffffffff000f7802 */ /* 0x000fce0000000f00 */
[----:B-12--5:R-:W-:Y:S05]  /*98d0*/  WARPSYNC.COLLECTIVE R15, `(.L_x_169) ;  /* 0x000000000f0c7348 */ /* 0x026fea0003c00000 */
[----:B------:R-:W-:Y:S02]  /*98e0*/  ELECT P6, UR79, PT ;  /* 0x00000000004f782f */ /* 0x000fe400038c0000 */
[----:B------:R-:W-:Y:S01]  /*98f0*/  MOV R14, UR79 ;  /* 0x0000004f000e7c02 */ /* 0x000fe20008000f00 */
[----:B-12--5:R-:W-:Y:S10]  /*9900*/  ENDCOLLECTIVE ;  /* 0x000000000000791b */ /* 0x026ff40003800000 */
.L_x_169:
[----:B------:R-:W-:Y:S05]  /*9910*/  BSYNC B0 ;  /* 0x0000000000007941 */ /* 0x000fea0003800000 */
.L_x_168:
[----:B------:R-:W-:Y:S01]  /*9920*/  PLOP3.LUT P0, PT, P6, PT, PT, 0x80, 0x8 ;  /* 0x000000000008781c */ /* 0x000fe2000370f070 */
[----:B------:R-:W-:-:S12]  /*9930*/  BRA `(.L_x_170) ;  /* 0xffffffa000a07947 */ /* 0x000fd8000383ffff */
.L_x_76:
[----:B--2---:R-:W-:-:S04]  /*9940*/  MOV R3, UR5 ;  /* 0x0000000500037c02 */ /* 0x004fc80008000f00 */
[----:B------:R2:W3:Y:S03]  /*9950*/  SYNCS.PHASECHK.TRANS64.TRYWAIT P0, [R3+URZ+0x8], R4 ;  /* 0x00000804030075a7 */ /* 0x0004e600080011ff */
[----:B---3--:R-:W-:Y:S05]  /*9960*/  @!P0 NANOSLEEP.SYNCS 0x989680 ;  /* 0x009896800000895d */ /* 0x008fea0003900000 */
[----:B------:R-:W3:Y:S02]  /*9970*/  @!P0 SYNCS.PHASECHK.TRANS64 P0, [R3+URZ+0x8], R4 ;  /* 0x00000804030085a7 */ /* 0x000ee400080010ff */
[----:B---3--:R-:W-:Y:S05]  /*9980*/  @!P0 BRA `(.L_x_76) ;  /* 0xfffffffc00ec8947 */ /* 0x008fea000383ffff */
[----:B------:R-:W-:Y:S05]  /*9990*/  BRA `(.L_x_75) ;  /* 0xffffffa000a47947 */ /* 0x000fea000383ffff */
.L_x_77:
[----:B-1----:R1:W2:Y:S02]  /*99a0*/  SYNCS.PHASECHK.TRANS64.TRYWAIT P0, [R2+URZ+0xd0], R5 ;  /* 0x0000d005020075a7 */ /* 0x0022a400080011ff */
[----:B--2---:R-:W-:Y:S05]  /*99b0*/  @!P0 NANOSLEEP.SYNCS 0x989680 ;  /* 0x009896800000895d */ /* 0x004fea0003900000 */
[----:B------:R-:W2:Y:S02]  /*99c0*/  @!P0 SYNCS.PHASECHK.TRANS64 P0, [R2+URZ+0xd0], R5 ;  /* 0x0000d005020085a7 */ /* 0x000ea400080010ff */
[----:B--2---:R-:W-:Y:S05]  /*99d0*/  @!P0 BRA `(.L_x_77) ;  /* 0xfffffffc00f08947 */ /* 0x004fea000383ffff */
[----:B------:R-:W-:Y:S05]  /*99e0*/  BRA `(.L_x_171) ;  /* 0xffffffa400e47947 */ /* 0x000fea000383ffff */
.L_x_81:
[----:B------:R-:W-:-:S07]  /*99f0*/  MOV R0, UR59 ;  /* 0x0000003b00007c02 */ /* 0x000fce0008000f00 */
.L_x_172:
[----:B-1----:R1:W2:Y:S02]  /*9a00*/  SYNCS.PHASECHK.TRANS64.TRYWAIT P0, [R0+URZ+0x100], R5 ;  /* 0x00010005000075a7 */ /* 0x0022a400080011ff */
[----:B--2---:R-:W-:Y:S05]  /*9a10*/  @!P0 NANOSLEEP.SYNCS 0x989680 ;  /* 0x009896800000895d */ /* 0x004fea0003900000 */
[----:B------:R-:W2:Y:S02]  /*9a20*/  @!P0 SYNCS.PHASECHK.TRANS64 P0, [R0+URZ+0x100], R5 ;  /* 0x00010005000085a7 */ /* 0x000ea400080010ff */
[----:B--2---:R-:W-:Y:S05]  /*9a30*/  @!P0 BRA `(.L_x_172) ;  /* 0xfffffffc00f08947 */ /* 0x004fea000383ffff */
[----:B------:R-:W-:Y:S05]  /*9a40*/  BRA `(.L_x_173) ;  /* 0xffffffac007c7947 */ /* 0x000fea000383ffff */
.L_x_84:
[----:B------:R-:W-:Y:S07]  /*9a50*/  MOV R0, UR7 ;  /* 0x0000000700007c02 */ /* 0x000fee0008000f00 */
.L_x_174:
[----:B-1----:R1:W2:Y:S02]  /*9a60*/  SYNCS.PHASECHK.TRANS64.TRYWAIT P0, [R0+URZ], R5 ;  /* 0x00000005000075a7 */ /* 0x0022a400080011ff */
[----:B--2---:R-:W-:Y:S05]  /*9a70*/  @!P0 NANOSLEEP.SYNCS 0x989680 ;  /* 0x009896800000895d */ /* 0x004fea0003900000 */
[----:B------:R-:W2:Y:S02]  /*9a80*/  @!P0 SYNCS.PHASECHK.TRANS64 P0, [R0+URZ], R5 ;  /* 0x00000005000085a7 */ /* 0x000ea400080010ff */
[----:B--2---:R-:W-:Y:S05]  /*9a90*/  @!P0 BRA `(.L_x_174) ;  /* 0xfffffffc00f08947 */ /* 0x004fea000383ffff */
[----:B------:R-:W-:Y:S05]  /*9aa0*/  BRA `(.L_x_83) ;  /* 0xffffffac00ec7947 */ /* 0x000fea000383ffff */
.L_x_88:
[----:B-1----:R-:W-:-:S07]  /*9ab0*/  MOV R0, UR4 ;  /* 0x0000000400007c02 */ /* 0x002fce0008000f00 */
.L_x_175:
[----:B-1----:R1:W2:Y:S02]  /*9ac0*/  SYNCS.PHASECHK.TRANS64.TRYWAIT P0, [R0+URZ], R3 ;  /* 0x00000003000075a7 */ /* 0x0022a400080011ff */
[----:B--2---:R-:W-:Y:S05]  /*9ad0*/  @!P0 NANOSLEEP.SYNCS 0x989680 ;  /* 0x009896800000895d */ /* 0x004fea0003900000 */
[----:B------:R-:W2:Y:S02]  /*9ae0*/  @!P0 SYNCS.PHASECHK.TRANS64 P0, [R0+URZ], R3 ;  /* 0x00000003000085a7 */ /* 0x000ea400080010ff */
[----:B--2---:R-:W-:Y:S05]  /*9af0*/  @!P0 BRA `(.L_x_175) ;  /* 0xfffffffc00f08947 */ /* 0x004fea000383ffff */
[----:B------:R-:W-:Y:S05]  /*9b00*/  BRA `(.L_x_176) ;  /* 0xffffffb4001c7947 */ /* 0x000fea000383ffff */
.L_x_91:
[----:B------:R-:W-:-:S07]  /*9b10*/  MOV R0, UR34 ;  /* 0x0000002200007c02 */ /* 0x000fce0008000f00 */
.L_x_177:
[----:B-1----:R1:W2:Y:S02]  /*9b20*/  SYNCS.PHASECHK.TRANS64.TRYWAIT P1, [R0+URZ+0x130], R3 ;  /* 0x00013003000075a7 */ /* 0x0022a400080211ff */
[----:B--2---:R-:W-:Y:S05]  /*9b30*/  @!P1 NANOSLEEP.SYNCS 0x989680 ;  /* 0x009896800000995d */ /* 0x004fea0003900000 */
[----:B------:R-:W2:Y:S02]  /*9b40*/  @!P1 SYNCS.PHASECHK.TRANS64 P1, [R0+URZ+0x130], R3 ;  /* 0x00013003000095a7 */ /* 0x000ea400080210ff */
[----:B--2---:R-:W-:Y:S05]  /*9b50*/  @!P1 BRA `(.L_x_177) ;  /* 0xfffffffc00f09947 */ /* 0x004fea000383ffff */
[----:B------:R-:W-:Y:S05]  /*9b60*/  BRA `(.L_x_178) ;  /* 0xffffffb400687947 */ /* 0x000fea000383ffff */
.L_x_96:
[----:B--2---:R2:W3:Y:S02]  /*9b70*/  SYNCS.PHASECHK.TRANS64.TRYWAIT P0, [R8+URZ+0xd0], R5 ;  /* 0x0000d005080075a7 */ /* 0x0044e400080011ff */
[----:B---3--:R-:W-:Y:S05]  /*9b80*/  @!P0 NANOSLEEP.SYNCS 0x989680 ;  /* 0x009896800000895d */ /* 0x008fea0003900000 */
[----:B------:R-:W3:Y:S02]  /*9b90*/  @!P0 SYNCS.PHASECHK.TRANS64 P0, [R8+URZ+0xd0], R5 ;  /* 0x0000d005080085a7 */ /* 0x000ee400080010ff */
[----:B---3--:R-:W-:Y:S05]  /*9ba0*/  @!P0 BRA `(.L_x_96) ;  /* 0xfffffffc00f08947 */ /* 0x008fea000383ffff */
[----:B------:R-:W-:Y:S05]  /*9bb0*/  BRA `(.L_x_179) ;  /* 0xffffffb800907947 */ /* 0x000fea000383ffff */
.L_x_99:
[----:B------:R-:W-:Y:S07]  /*9bc0*/  MOV R0, UR24 ;  /* 0x0000001800007c02 */ /* 0x000fee0008000f00 */
.L_x_180:
[----:B--2---:R2:W3:Y:S02]  /*9bd0*/  SYNCS.PHASECHK.TRANS64.TRYWAIT P1, [R0+URZ+0xc8], R5 ;  /* 0x0000c805000075a7 */ /* 0x0044e400080211ff */
[----:B---3--:R-:W-:Y:S05]  /*9be0*/  @!P1 NANOSLEEP.SYNCS 0x989680 ;  /* 0x009896800000995d */ /* 0x008fea0003900000 */
[----:B------:R-:W3:Y:S02]  /*9bf0*/  @!P1 SYNCS.PHASECHK.TRANS64 P1, [R0+URZ+0xc8], R5 ;  /* 0x0000c805000095a7 */ /* 0x000ee400080210ff */
[----:B---3--:R-:W-:Y:S05]  /*9c00*/  @!P1 BRA `(.L_x_180) ;  /* 0xfffffffc00f09947 */ /* 0x008fea000383ffff */
[----:B------:R-:W-:Y:S05]  /*9c10*/  BRA `(.L_x_98) ;  /* 0xffffffc000087947 */ /* 0x000fea000383ffff */
.L_x_102:
[----:B------:R-:W-:Y:S07]  /*9c20*/  MOV R0, UR4 ;  /* 0x0000000400007c02 */ /* 0x000fee0008000f00 */
.L_x_181:
[----:B--2---:R2:W3:Y:S02]  /*9c30*/  SYNCS.PHASECHK.TRANS64.TRYWAIT P0, [R0+URZ+0xa8], R5 ;  /* 0x0000a805000075a7 */ /* 0x0044e400080011ff */
[----:B---3--:R-:W-:Y:S05]  /*9c40*/  @!P0 NANOSLEEP.SYNCS 0x989680 ;  /* 0x009896800000895d */ /* 0x008fea0003900000 */
[----:B------:R-:W3:Y:S02]  /*9c50*/  @!P0 SYNCS.PHASECHK.TRANS64 P0, [R0+URZ+0xa8], R5 ;  /* 0x0000a805000085a7 */ /* 0x000ee400080010ff */
[----:B---3--:R-:W-:Y:S05]  /*9c60*/  @!P0 BRA `(.L_x_181) ;  /* 0xfffffffc00f08947 */ /* 0x008fea000383ffff */
[----:B------:R-:W-:Y:S05]  /*9c70*/  BRA `(.L_x_182) ;  /* 0xffffffc000647947 */ /* 0x000fea000383ffff */
.L_x_103:
[----:B------:R-:W-:Y:S07]  /*9c80*/  MOV R5, UR5 ;  /* 0x0000000500057c02 */ /* 0x000fee0008000f00 */
.L_x_183:
[----:B--2---:R2:W3:Y:S02]  /*9c90*/  SYNCS.PHASECHK.TRANS64.TRYWAIT P0, [R5+URZ+0xa8], R0 ;  /* 0x0000a800050075a7 */ /* 0x0044e400080011ff */
[----:B---3--:R-:W-:Y:S05]  /*9ca0*/  @!P0 NANOSLEEP.SYNCS 0x989680 ;  /* 0x009896800000895d */ /* 0x008fea0003900000 */
[----:B------:R-:W3:Y:S02]  /*9cb0*/  @!P0 SYNCS.PHASECHK.TRANS64 P0, [R5+URZ+0xa8], R0 ;  /* 0x0000a800050085a7 */ /* 0x000ee400080010ff */
[----:B---3--:R-:W-:Y:S05]  /*9cc0*/  @!P0 BRA `(.L_x_183) ;  /* 0xfffffffc00f08947 */ /* 0x008fea000383ffff */
[----:B------:R-:W-:Y:S05]  /*9cd0*/  BRA `(.L_x_184) ;  /* 0xffffffc000cc7947 */ /* 0x000fea000383ffff */
.L_x_105:
[----:B------:R-:W-:-:S07]  /*9ce0*/  MOV R0, UR4 ;  /* 0x0000000400007c02 */ /* 0x000fce0008000f00 */
.L_x_185:
[----:B--2---:R2:W3:Y:S02]  /*9cf0*/  SYNCS.PHASECHK.TRANS64.TRYWAIT P0, [R0+URZ], R3 ;  /* 0x00000003000075a7 */ /* 0x0044e400080011ff */
[----:B---3--:R-:W-:Y:S05]  /*9d00*/  @!P0 NANOSLEEP.SYNCS 0x989680 ;  /* 0x009896800000895d */ /* 0x008fea0003900000 */
[----:B------:R-:W3:Y:S02]  /*9d10*/  @!P0 SYNCS.PHASECHK.TRANS64 P0, [R0+URZ], R3 ;  /* 0x00000003000085a7 */ /* 0x000ee400080010ff */
[----:B---3--:R-:W-:Y:S05]  /*9d20*/  @!P0 BRA `(.L_x_185) ;  /* 0xfffffffc00f08947 */ /* 0x008fea000383ffff */
[----:B------:R-:W-:Y:S05]  /*9d30*/  BRA `(.L_x_186) ;  /* 0xffffffc400607947 */ /* 0x000fea000383ffff */
.L_x_106:
[----:B------:R-:W-:-:S07]  /*9d40*/  MOV R0, UR5 ;  /* 0x0000000500007c02 */ /* 0x000fce0008000f00 */
.L_x_187:
[----:B--2---:R2:W3:Y:S02]  /*9d50*/  SYNCS.PHASECHK.TRANS64.TRYWAIT P0, [R0+URZ], R3 ;  /* 0x00000003000075a7 */ /* 0x0044e400080011ff */
[----:B---3--:R-:W-:Y:S05]  /*9d60*/  @!P0 NANOSLEEP.SYNCS 0x989680 ;  /* 0x009896800000895d */ /* 0x008fea0003900000 */
[----:B------:R-:W3:Y:S02]  /*9d70*/  @!P0 SYNCS.PHASECHK.TRANS64 P0, [R0+URZ], R3 ;  /* 0x00000003000085a7 */ /* 0x000ee400080010ff */
[----:B---3--:R-:W-:Y:S05]  /*9d80*/  @!P0 BRA `(.L_x_187) ;  /* 0xfffffffc00f08947 */ /* 0x008fea000383ffff */
[----:B------:R-:W-:Y:S05]  /*9d90*/  BRA `(.L_x_188) ;  /* 0xffffffc4006c7947 */ /* 0x000fea000383ffff */
.L_x_108:
[----:B-1----:R1:W2:Y:S02]  /*9da0*/  SYNCS.PHASECHK.TRANS64.TRYWAIT P0, [R0+URZ+0xd0], R3 ;  /* 0x0000d003000075a7 */ /* 0x0022a400080011ff */
[----:B--2---:R-:W-:Y:S05]  /*9db0*/  @!P0 NANOSLEEP.SYNCS 0x989680 ;  /* 0x009896800000895d */ /* 0x004fea0003900000 */
[----:B------:R-:W2:Y:S02]  /*9dc0*/  @!P0 SYNCS.PHASECHK.TRANS64 P0, [R0+URZ+0xd0], R3 ;  /* 0x0000d003000085a7 */ /* 0x000ea400080010ff */
[----:B--2---:R-:W-:Y:S05]  /*9dd0*/  @!P0 BRA `(.L_x_108) ;  /* 0xfffffffc00f08947 */ /* 0x004fea000383ffff */
[----:B------:R-:W-:Y:S05]  /*9de0*/  BRA `(.L_x_189) ;  /* 0xffffffc800507947 */ /* 0x000fea000383ffff */
.L_x_118:
[----:B-1----:R1:W3:Y:S02]  /*9df0*/  SYNCS.PHASECHK.TRANS64.TRYWAIT P1, [R0+URZ+0x90], R3 ;  /* 0x00009003000075a7 */ /* 0x0022e400080211ff */
[----:B---3--:R-:W-:Y:S05]  /*9e00*/  @!P1 NANOSLEEP.SYNCS 0x989680 ;  /* 0x009896800000995d */ /* 0x008fea0003900000 */
[----:B------:R-:W3:Y:S02]  /*9e10*/  @!P1 SYNCS.PHASECHK.TRANS64 P1, [R0+URZ+0x90], R3 ;  /* 0x00009003000095a7 */ /* 0x000ee400080210ff */
[----:B---3--:R-:W-:Y:S05]  /*9e20*/  @!P1 BRA `(.L_x_118) ;  /* 0xfffffffc00f09947 */ /* 0x008fea000383ffff */
[----:B------:R-:W-:Y:S05]  /*9e30*/  BRA `(.L_x_117) ;  /* 0xffffffd400f07947 */ /* 0x000fea000383ffff */
.L_x_120:
[----:B-1----:R1:W4:Y:S02]  /*9e40*/  SYNCS.PHASECHK.TRANS64.TRYWAIT P0, [R89+URZ+0xf0], R2 ;  /* 0x0000f002590075a7 */ /* 0x00232400080011ff */
[----:B----4-:R-:W-:Y:S05]  /*9e50*/  @!P0 NANOSLEEP.SYNCS 0x989680 ;  /* 0x009896800000895d */ /* 0x010fea0003900000 */
[----:B------:R-:W4:Y:S02]  /*9e60*/  @!P0 SYNCS.PHASECHK.TRANS64 P0, [R89+URZ+0xf0], R2 ;  /* 0x0000f002590085a7 */ /* 0x000f2400080010ff */
[----:B----4-:R-:W-:Y:S05]  /*9e70*/  @!P0 BRA `(.L_x_120) ;  /* 0xfffffffc00f08947 */ /* 0x010fea000383ffff */
[----:B------:R-:W-:Y:S05]  /*9e80*/  BRA `(.L_x_119) ;  /* 0xffffffd800287947 */ /* 0x000fea000383ffff */
.L_x_131:
[----:B--2---:R2:W4:Y:S02]  /*9e90*/  SYNCS.PHASECHK.TRANS64.TRYWAIT P0, [R2+URZ+0x90], R111 ;  /* 0x0000906f020075a7 */ /* 0x00452400080011ff */
[----:B----4-:R-:W-:Y:S05]  /*9ea0*/  @!P0 NANOSLEEP.SYNCS 0x989680 ;  /* 0x009896800000895d */ /* 0x010fea0003900000 */
[----:B------:R-:W4:Y:S02]  /*9eb0*/  @!P0 SYNCS.PHASECHK.TRANS64 P0, [R2+URZ+0x90], R111 ;  /* 0x0000906f020085a7 */ /* 0x000f2400080010ff */
[----:B----4-:R-:W-:Y:S05]  /*9ec0*/  @!P0 BRA `(.L_x_131) ;  /* 0xfffffffc00f08947 */ /* 0x010fea000383ffff */
[----:B------:R-:W-:Y:S05]  /*9ed0*/  BRA `(.L_x_130) ;  /* 0xffffffe400187947 */ /* 0x000fea000383ffff */
        .weak           $__internal_0_$__cuda_sm10x_tcgen05_guardrail_trap_col_being_dealloced_not_returned_by_alloc
        .type           $__internal_0_$__cuda_sm10x_tcgen05_guardrail_trap_col_being_dealloced_not_returned_by_alloc,@function
        .size           $__internal_0_$__cuda_sm10x_tcgen05_guardrail_trap_col_being_dealloced_not_returned_by_alloc,($__internal_1_$__cuda_sm10x_tcgen05_guardrail_trap_phase_invalid_during_alloc - $__internal_0_$__cuda_sm10x_tcgen05_guardrail_trap_col_being_dealloced_not_returned_by_alloc)
$__internal_0_$__cuda_sm10x_tcgen05_guardrail_trap_col_being_dealloced_not_returned_by_alloc:
[----:B------:R-:W-:Y:S05]  /*9ee0*/  BPT.TRAP 0x1 ;  /* 0x000000040000795c */ /* 0x000fea0000300000 */
[----:B------:R-:W-:-:S04]  /*9ef0*/  HFMA2 R3, -RZ, RZ, 0, 0 ;  /* 0x00000000ff037431 */ /* 0x000fc800000001ff */
[----:B------:R-:W-:Y:S05]  /*9f00*/  RET.REL.NODEC R2 `(_ZN7cutlass13device_kernelINS_4gemm6kernel13GemmUniversalIN4cute5tupleIJiiiiEEENS1_10collective13CollectiveMmaINS1_46MainloopSm100TmaUmmaWarpSpecializedBlockScaledILi9ELi2ELi2ENS5_IJNS4_1CILi8EEENSA_ILi1EEESC_EEEEENS5_IJNSA_ILi256EEENSA_ILi64EEESF_EEENS5_IJNS_12float_e2m1_tENS_13float_ue8m0_tEEEENS5_IJNS5_IJlSC_lEEENS4_6LayoutINS5_IJNS5_IJNS5_IJNSA_ILi32EEENSA_ILi4EEEEEEiEEESQ_NS5_IJSC_iEEEEEENS5_IJNS5_IJNS5_IJNSA_ILi16EEESO_EEEiEEENS5_IJNS5_IJNSA_ILi0EEESC_EEENSA_ILi512EEEEEENS5_IJSW_iEEEEEEEEEEESK_S13_NS4_8TiledMMAINS4_8MMA_AtomIJNS4_23SM100_MMA_MXF4_2x1SM_SSISI_SI_fSJ_Li256ELi64ELi32ELNS4_4UMMA5MajorE0ELS18_0ELNS17_7ScaleInE0ELS19_0EEEEEENSM_INS5_IJSC_SC_SC_EEENS5_IJSW_SW_SW_EEEEENS5_IJNS4_10UnderscoreES1F_S1F_EEEEENS5_IJNS4_18SM100_TMA_2SM_LOADES1I_EEENS5_IJNS4_14ComposedLayoutINS4_7SwizzleILi3ELi4ELi3EEENS4_18smem_ptr_flag_bitsILi4EEENSM_INS5_IJSB_SF_EEENS5_IJSF_SC_EEEEEEENSM_INS5_IJNS5_IJNS5_IJSP_SC_EEENS5_IJSN_NSA_ILi2EEEEEEEEESC_NS5_IJS1U_S1U_EEEEEENS5_IJNS5_IJNS5_IJSU_SY_EEESX_EEESW_NS5_IJS1U_SY_EEEEEEEEEEEvNS4_8identityENS5_IJNS4_28SM100_TMA_2SM_LOAD_MULTICASTES26_EEES24_vS25_EENS_8epilogue10collective18CollectiveEpilogueINS29_23Sm100TmaWarpSpecializedILi3ELi2ELi32ELb1ELb0EEEJNS5_IJNSA_ILi128EEESG_SF_EEENS5_IJNSM_IS2E_SC_EENSM_ISN_SC_EEEEENS_10bfloat16_tESL_S2J_SL_NS29_6fusion15FusionCallbacksIS2D_NS2K_17LinearCombinationIS2J_fS2J_fLNS_15FloatRoundStyleE2EEES2F_S2I_JEEENS4_5SM1004TMEM4LOAD26SM100_TMEM_LOAD_32dp32b32xENS4_13SM90_TMA_LOADENS1K_INS1L_ILi2ELi4ELi3EEENS1N_ILi16EEENSM_INS5_IJSB_SN_EEENS5_IJSN_SC_EEEEEEENS4_39AutoVectorizingCopyWithAssumedAlignmentILi128EEENS4_14SM90_TMA_STOREES30_S32_S32_EEEvvEEEEvNT_6ParamsE) ;  /* 0xffffff60023c7950 */ /* 0x000fea0003c3ffff */
        .weak           $__internal_1_$__cuda_sm10x_tcgen05_guardrail_trap_phase_invalid_during_alloc
        .type           $__internal_1_$__cuda_sm10x_tcgen05_guardrail_trap_phase_invalid_during_alloc,@function
        .size           $__internal_1_$__cuda_sm10x_tcgen05_guardrail_trap_phase_invalid_during_alloc,($__internal_2_$__cuda_sm10x_tcgen05_guardrail_trap_unallocated_columns_being_dealloced - $__internal_1_$__cuda_sm10x_tcgen05_guardrail_trap_phase_invalid_during_alloc)
$__internal_1_$__cuda_sm10x_tcgen05_guardrail_trap_phase_invalid_during_alloc:
[----:B------:R-:W-:Y:S05]  /*9f10*/  BPT.TRAP 0x1 ;  /* 0x000000040000795c */ /* 0x000fea0000300000 */
[----:B------:R-:W-:-:S04]  /*9f20*/  MOV R5, 0x0 ;  /* 0x0000000000057802 */ /* 0x000fc80000000f00 */
[----:B------:R-:W-:Y:S05]  /*9f30*/  RET.REL.NODEC R4 `(_ZN7cutlass13device_kernelINS_4gemm6kernel13GemmUniversalIN4cute5tupleIJiiiiEEENS1_10collective13CollectiveMmaINS1_46MainloopSm100TmaUmmaWarpSpecializedBlockScaledILi9ELi2ELi2ENS5_IJNS4_1CILi8EEENSA_ILi1EEESC_EEEEENS5_IJNSA_ILi256EEENSA_ILi64EEESF_EEENS5_IJNS_12float_e2m1_tENS_13float_ue8m0_tEEEENS5_IJNS5_IJlSC_lEEENS4_6LayoutINS5_IJNS5_IJNS5_IJNSA_ILi32EEENSA_ILi4EEEEEEiEEESQ_NS5_IJSC_iEEEEEENS5_IJNS5_IJNS5_IJNSA_ILi16EEESO_EEEiEEENS5_IJNS5_IJNSA_ILi0EEESC_EEENSA_ILi512EEEEEENS5_IJSW_iEEEEEEEEEEESK_S13_NS4_8TiledMMAINS4_8MMA_AtomIJNS4_23SM100_MMA_MXF4_2x1SM_SSISI_SI_fSJ_Li256ELi64ELi32ELNS4_4UMMA5MajorE0ELS18_0ELNS17_7ScaleInE0ELS19_0EEEEEENSM_INS5_IJSC_SC_SC_EEENS5_IJSW_SW_SW_EEEEENS5_IJNS4_10UnderscoreES1F_S1F_EEEEENS5_IJNS4_18SM100_TMA_2SM_LOADES1I_EEENS5_IJNS4_14ComposedLayoutINS4_7SwizzleILi3ELi4ELi3EEENS4_18smem_ptr_flag_bitsILi4EEENSM_INS5_IJSB_SF_EEENS5_IJSF_SC_EEEEEEENSM_INS5_IJNS5_IJNS5_IJSP_SC_EEENS5_IJSN_NSA_ILi2EEEEEEEEESC_NS5_IJS1U_S1U_EEEEEENS5_IJNS5_IJNS5_IJSU_SY_EEESX_EEESW_NS5_IJS1U_SY_EEEEEEEEEEEvNS4_8identityENS5_IJNS4_28SM100_TMA_2SM_LOAD_MULTICASTES26_EEES24_vS25_EENS_8epilogue10collective18CollectiveEpilogueINS29_23Sm100TmaWarpSpecializedILi3ELi2ELi32ELb1ELb0EEEJNS5_IJNSA_ILi128EEESG_SF_EEENS5_IJNSM_IS2E_SC_EENSM_ISN_SC_EEEEENS_10bfloat16_tESL_S2J_SL_NS29_6fusion15FusionCallbacksIS2D_NS2K_17LinearCombinationIS2J_fS2J_fLNS_15FloatRoundStyleE2EEES2F_S2I_JEEENS4_5SM1004TMEM4LOAD26SM100_TMEM_LOAD_32dp32b32xENS4_13SM90_TMA_LOADENS1K_INS1L_ILi2ELi4ELi3EEENS1N_ILi16EEENSM_INS5_IJSB_SN_EEENS5_IJSN_SC_EEEEEEENS4_39AutoVectorizingCopyWithAssumedAlignmentILi128EEENS4_14SM90_TMA_STOREES30_S32_S32_EEEvvEEEEvNT_6ParamsE) ;  /* 0xffffff6004307950 */ /* 0x000fea0003c3ffff */
        .weak           $__internal_2_$__cuda_sm10x_tcgen05_guardrail_trap_unallocated_columns_being_dealloced
        .type           $__internal_2_$__cuda_sm10x_tcgen05_guardrail_trap_unallocated_columns_being_dealloced,@function
        .size           $__internal_2_$__cuda_sm10x_tcgen05_guardrail_trap_unallocated_columns_being_dealloced,(.L_x_191 - $__internal_2_$__cuda_sm10x_tcgen05_guardrail_trap_unallocated_columns_being_dealloced)
$__internal_2_$__cuda_sm10x_tcgen05_guardrail_trap_unallocated_columns_being_dealloced:
[----:B------:R-:W-:Y:S05]  /*9f40*/  BPT.TRAP 0x1 ;  /* 0x000000040000795c */ /* 0x000fea0000300000 */
[----:B------:R-:W-:-:S04]  /*9f50*/  HFMA2 R3, -RZ, RZ, 0, 0 ;  /* 0x00000000ff037431 */ /* 0x000fc800000001ff */
[----:B------:R-:W-:Y:S05]  /*9f60*/  RET.REL.NODEC R2 `(_ZN7cutlass13device_kernelINS_4gemm6kernel13GemmUniversalIN4cute5tupleIJiiiiEEENS1_10collective13CollectiveMmaINS1_46MainloopSm100TmaUmmaWarpSpecializedBlockScaledILi9ELi2ELi2ENS5_IJNS4_1CILi8EEENSA_ILi1EEESC_EEEEENS5_IJNSA_ILi256EEENSA_ILi64EEESF_EEENS5_IJNS_12float_e2m1_tENS_13float_ue8m0_tEEEENS5_IJNS5_IJlSC_lEEENS4_6LayoutINS5_IJNS5_IJNS5_IJNSA_ILi32EEENSA_ILi4EEEEEEiEEESQ_NS5_IJSC_iEEEEEENS5_IJNS5_IJNS5_IJNSA_ILi16EEESO_EEEiEEENS5_IJNS5_IJNSA_ILi0EEESC_EEENSA_ILi512EEEEEENS5_IJSW_iEEEEEEEEEEESK_S13_NS4_8TiledMMAINS4_8MMA_AtomIJNS4_23SM100_MMA_MXF4_2x1SM_SSISI_SI_fSJ_Li256ELi64ELi32ELNS4_4UMMA5MajorE0ELS18_0ELNS17_7ScaleInE0ELS19_0EEEEEENSM_INS5_IJSC_SC_SC_EEENS5_IJSW_SW_SW_EEEEENS5_IJNS4_10UnderscoreES1F_S1F_EEEEENS5_IJNS4_18SM100_TMA_2SM_LOADES1I_EEENS5_IJNS4_14ComposedLayoutINS4_7SwizzleILi3ELi4ELi3EEENS4_18smem_ptr_flag_bitsILi4EEENSM_INS5_IJSB_SF_EEENS5_IJSF_SC_EEEEEEENSM_INS5_IJNS5_IJNS5_IJSP_SC_EEENS5_IJSN_NSA_ILi2EEEEEEEEESC_NS5_IJS1U_S1U_EEEEEENS5_IJNS5_IJNS5_IJSU_SY_EEESX_EEESW_NS5_IJS1U_SY_EEEEEEEEEEEvNS4_8identityENS5_IJNS4_28SM100_TMA_2SM_LOAD_MULTICASTES26_EEES24_vS25_EENS_8epilogue10collective18CollectiveEpilogueINS29_23Sm100TmaWarpSpecializedILi3ELi2ELi32ELb1ELb0EEEJNS5_IJNSA_ILi128EEESG_SF_EEENS5_IJNSM_IS2E_SC_EENSM_ISN_SC_EEEEENS_10bfloat16_tESL_S2J_SL_NS29_6fusion15FusionCallbacksIS2D_NS2K_17LinearCombinationIS2J_fS2J_fLNS_15FloatRoundStyleE2EEES2F_S2I_JEEENS4_5SM1004TMEM4LOAD26SM100_TMEM_LOAD_32dp32b32xENS4_13SM90_TMA_LOADENS1K_INS1L_ILi2ELi4ELi3EEENS1N_ILi16EEENSM_INS5_IJSB_SN_EEENS5_IJSN_SC_EEEEEEENS4_39AutoVectorizingCopyWithAssumedAlignmentILi128EEENS4_14SM90_TMA_STOREES30_S32_S32_EEEvvEEEEvNT_6ParamsE) ;  /* 0xffffff6002247950 */ /* 0x000fea0003c3ffff */
.L_x_190:
[----:B------:R-:W-:-:S00]  /*9f70*/  BRA `(.L_x_190) ;  /* 0xfffffffc00fc7947 */ /* 0x000fc0000383ffff */
[----:B------:R-:W-:-:S00]  /*9f80*/  NOP ;  /* 0x0000000000007918 */ /* 0x000fc00000000000 */
[----:B------:R-:W-:-:S00]  /*9f90*/  NOP ;  /* 0x0000000000007918 */ /* 0x000fc00000000000 */
[----:B------:R-:W-:-:S00]  /*9fa0*/  NOP ;  /* 0x0000000000007918 */ /* 0x000fc00000000000 */
[----:B------:R-:W-:-:S00]  /*9fb0*/  NOP ;  /* 0x0000000000007918 */ /* 0x000fc00000000000 */
[----:B------:R-:W-:-:S00]  /*9fc0*/  NOP ;  /* 0x0000000000007918 */ /* 0x000fc00000000000 */
[----:B------:R-:W-:-:S00]  /*9fd0*/  NOP ;  /* 0x0000000000007918 */ /* 0x000fc00000000000 */
[----:B------:R-:W-:-:S00]  /*9fe0*/  NOP ;  /* 0x0000000000007918 */ /* 0x000fc00000000000 */
[----:B------:R-:W-:-:S00]  /*9ff0*/  NOP ;  /* 0x0000000000007918 */ /* 0x000fc00000000000 */
.L_x_191:


//--------------------- .nv.global.init           --------------------------
	.section	.nv.global.init,"aw",@progbits
.nv.global.init:
	.type		$str$29,@object
	.size		$str$29,($str$30 - $str$29)
$str$29:
        /*0000*/ 	.byte	0x28, 0x61, 0x64, 0x64, 0x72, 0x65, 0x73, 0x73, 0x20, 0x26, 0x20, 0x6d, 0x61, 0x73, 0x6b, 0x29
        /*0010*/ 	.byte	0x20, 0x3d, 0x3d, 0x20, 0x30, 0x00
	.type		$str$30,@object
	.size		$str$30,($str$26 - $str$30)
$str$30:
        /*0016*/ 	.byte	0x2f, 0x74, 0x6d, 0x70, 0x2f, 0x63, 0x75, 0x74, 0x6c, 0x61, 0x73, 0x73, 0x5f, 0x73, 0x77, 0x65
        /*0026*/ 	.byte	0x65, 0x70, 0x5f, 0x73, 0x72, 0x63, 0x2f, 0x69, 0x6e, 0x63, 0x6c, 0x75, 0x64, 0x65, 0x2f, 0x63
        /*0036*/ 	.byte	0x75, 0x74, 0x65, 0x2f, 0x70, 0x6f, 0x69, 0x6e, 0x74, 0x65, 0x72, 0x5f, 0x66, 0x6c, 0x61, 0x67
        /*0046*/ 	.byte	0x67, 0x65, 0x64, 0x2e, 0x68, 0x70, 0x70, 0x00
	.type		$str$26,@object
	.size		$str$26,($str$25 - $str$26)
$str$26:
        /*004e*/ 	.byte	0x2f, 0x74, 0x6d, 0x70, 0x2f, 0x63, 0x75, 0x74, 0x6c, 0x61, 0x73, 0x73, 0x5f, 0x73, 0x77, 0x65
        /*005e*/ 	.byte	0x65, 0x70, 0x5f, 0x73, 0x72, 0x63, 0x2f, 0x69, 0x6e, 0x63, 0x6c, 0x75, 0x64, 0x65, 0x2f, 0x63
        /*006e*/ 	.byte	0x75, 0x74, 0x65, 0x2f, 0x61, 0x74, 0x6f, 0x6d, 0x2f, 0x63, 0x6f, 0x70, 0x79, 0x5f, 0x74, 0x72
        /*007e*/ 	.byte	0x61, 0x69, 0x74, 0x73, 0x5f, 0x73, 0x6d, 0x31, 0x30, 0x30, 0x2e, 0x68, 0x70, 0x70, 0x00
	.type		$str$25,@object
	.size		$str$25,(__unnamed_1 - $str$25)
$str$25:
        /*008d*/ 	.byte	0x28, 0x28, 0x75, 0x69, 0x6e, 0x74, 0x33, 0x32, 0x5f, 0x74, 0x28, 0x74, 0x68, 0x72, 0x65, 0x61
        /*009d*/ 	.byte	0x64, 0x49, 0x64, 0x78, 0x2e, 0x78, 0x29, 0x20, 0x2f, 0x20, 0x33, 0x32, 0x29, 0x20, 0x25, 0x20
        /*00ad*/ 	.byte	0x34, 0x29, 0x20, 0x3d, 0x3d, 0x20, 0x28, 0x28, 0x28, 0x74, 0x6d, 0x65, 0x6d, 0x5f, 0x61, 0x64
        /*00bd*/ 	.byte	0x64, 0x72, 0x20, 0x3e, 0x3e, 0x20, 0x31, 0x36, 0x29, 0x20, 0x2f, 0x20, 0x33, 0x32, 0x29, 0x20
        /*00cd*/ 	.byte	0x25, 0x20, 0x34, 0x29, 0x00
	.type		__unnamed_1,@object
	.size		__unnamed_1,(__unnamed_2 - __unnamed_1)
__unnamed_1:
        /*00d2*/ 	.byte	0x61, 0x75, 0x74, 0x6f, 0x20, 0x63, 0x75, 0x74, 0x65, 0x3a, 0x3a, 0x61, 0x73, 0x5f, 0x70, 0x6f
        /* <DEDUP_REMOVED lines=24> */
        /*0262*/ 	.byte	0x34, 0x30, 0x39, 0x36, 0x3e, 0x3e, 0x3e, 0x3e, 0x5d, 0x00
	.type		__unnamed_2,@object
	.size		__unnamed_2,(.L_2 - __unnamed_2)
__unnamed_2:
        /* <DEDUP_REMOVED lines=42> */
        /*050c*/ 	.byte	0x3e, 0x3e, 0x5d, 0x00
.L_2:


//--------------------- .nv.shared._ZN7cutlass13device_kernelINS_4gemm6kernel13GemmUniversalIN4cute5tupleIJiiiiEEENS1_10collective13CollectiveMmaINS1_46MainloopSm100TmaUmmaWarpSpecializedBlockScaledILi9ELi2ELi2ENS5_IJNS4_1CILi8EEENSA_ILi1EEESC_EEEEENS5_IJNSA_ILi256EEENSA_ILi64EEESF_EEENS5_IJNS_12float_e2m1_tENS_13float_ue8m0_tEEEENS5_IJNS5_IJlSC_lEEENS4_6LayoutINS5_IJNS5_IJNS5_IJNSA_ILi32EEENSA_ILi4EEEEEEiEEESQ_NS5_IJSC_iEEEEEENS5_IJNS5_IJNS5_IJNSA_ILi16EEESO_EEEiEEENS5_IJNS5_IJNSA_ILi0EEESC_EEENSA_ILi512EEEEEENS5_IJSW_iEEEEEEEEEEESK_S13_NS4_8TiledMMAINS4_8MMA_AtomIJNS4_23SM100_MMA_MXF4_2x1SM_SSISI_SI_fSJ_Li256ELi64ELi32ELNS4_4UMMA5MajorE0ELS18_0ELNS17_7ScaleInE0ELS19_0EEEEEENSM_INS5_IJSC_SC_SC_EEENS5_IJSW_SW_SW_EEEEENS5_IJNS4_10UnderscoreES1F_S1F_EEEEENS5_IJNS4_18SM100_TMA_2SM_LOADES1I_EEENS5_IJNS4_14ComposedLayoutINS4_7SwizzleILi3ELi4ELi3EEENS4_18smem_ptr_flag_bitsILi4EEENSM_INS5_IJSB_SF_EEENS5_IJSF_SC_EEEEEEENSM_INS5_IJNS5_IJNS5_IJSP_SC_EEENS5_IJSN_NSA_ILi2EEEEEEEEESC_NS5_IJS1U_S1U_EEEEEENS5_IJNS5_IJNS5_IJSU_SY_EEESX_EEESW_NS5_IJS1U_SY_EEEEEEEEEEEvNS4_8identityENS5_IJNS4_28SM100_TMA_2SM_LOAD_MULTICASTES26_EEES24_vS25_EENS_8epilogue10collective18CollectiveEpilogueINS29_23Sm100TmaWarpSpecializedILi3ELi2ELi32ELb1ELb0EEEJNS5_IJNSA_ILi128EEESG_SF_EEENS5_IJNSM_IS2E_SC_EENSM_ISN_SC_EEEEENS_10bfloat16_tESL_S2J_SL_NS29_6fusion15FusionCallbacksIS2D_NS2K_17LinearCombinationIS2J_fS2J_fLNS_15FloatRoundStyleE2EEES2F_S2I_JEEENS4_5SM1004TMEM4LOAD26SM100_TMEM_LOAD_32dp32b32xENS4_13SM90_TMA_LOADENS1K_INS1L_ILi2ELi4ELi3EEENS1N_ILi16EEENSM_INS5_IJSB_SN_EEENS5_IJSN_SC_EEEEEEENS4_39AutoVectorizingCopyWithAssumedAlignmentILi128EEENS4_14SM90_TMA_STOREES30_S32_S32_EEEvvEEEEvNT_6ParamsE --------------------------
	.section	.nv.shared._ZN7cutlass13device_kernelINS_4gemm6kernel13GemmUniversalIN4cute5tupleIJiiiiEEENS1_10collective13CollectiveMmaINS1_46MainloopSm100TmaUmmaWarpSpecializedBlockScaledILi9ELi2ELi2ENS5_IJNS4_1CILi8EEENSA_ILi1EEESC_EEEEENS5_IJNSA_ILi256EEENSA_ILi64EEESF_EEENS5_IJNS_12float_e2m1_tENS_13float_ue8m0_tEEEENS5_IJNS5_IJlSC_lEEENS4_6LayoutINS5_IJNS5_IJNS5_IJNSA_ILi32EEENSA_ILi4EEEEEEiEEESQ_NS5_IJSC_iEEEEEENS5_IJNS5_IJNS5_IJNSA_ILi16EEESO_EEEiEEENS5_IJNS5_IJNSA_ILi0EEESC_EEENSA_ILi512EEEEEENS5_IJSW_iEEEEEEEEEEESK_S13_NS4_8TiledMMAINS4_8MMA_AtomIJNS4_23SM100_MMA_MXF4_2x1SM_SSISI_SI_fSJ_Li256ELi64ELi32ELNS4_4UMMA5MajorE0ELS18_0ELNS17_7ScaleInE0ELS19_0EEEEEENSM_INS5_IJSC_SC_SC_EEENS5_IJSW_SW_SW_EEEEENS5_IJNS4_10UnderscoreES1F_S1F_EEEEENS5_IJNS4_18SM100_TMA_2SM_LOADES1I_EEENS5_IJNS4_14ComposedLayoutINS4_7SwizzleILi3ELi4ELi3EEENS4_18smem_ptr_flag_bitsILi4EEENSM_INS5_IJSB_SF_EEENS5_IJSF_SC_EEEEEEENSM_INS5_IJNS5_IJNS5_IJSP_SC_EEENS5_IJSN_NSA_ILi2EEEEEEEEESC_NS5_IJS1U_S1U_EEEEEENS5_IJNS5_IJNS5_IJSU_SY_EEESX_EEESW_NS5_IJS1U_SY_EEEEEEEEEEEvNS4_8identityENS5_IJNS4_28SM100_TMA_2SM_LOAD_MULTICASTES26_EEES24_vS25_EENS_8epilogue10collective18CollectiveEpilogueINS29_23Sm100TmaWarpSpecializedILi3ELi2ELi32ELb1ELb0EEEJNS5_IJNSA_ILi128EEESG_SF_EEENS5_IJNSM_IS2E_SC_EENSM_ISN_SC_EEEEENS_10bfloat16_tESL_S2J_SL_NS29_6fusion15FusionCallbacksIS2D_NS2K_17LinearCombinationIS2J_fS2J_fLNS_15FloatRoundStyleE2EEES2F_S2I_JEEENS4_5SM1004TMEM4LOAD26SM100_TMEM_LOAD_32dp32b32xENS4_13SM90_TMA_LOADENS1K_INS1L_ILi2ELi4ELi3EEENS1N_ILi16EEENSM_INS5_IJSB_SN_EEENS5_IJSN_SC_EEEEEEENS4_39AutoVectorizingCopyWithAssumedAlignmentILi128EEENS4_14SM90_TMA_STOREES30_S32_S32_EEEvvEEEEvNT_6ParamsE,"aw",@nobits
	.sectionflags	@""
	.align	16
	.zero		1024


//--------------------- .nv.shared.reserved.0     --------------------------
	.section	.nv.shared.reserved.0,"aw",@nobits
	.weak		__nv_reservedSMEM_offset_0_alias
	.size		__nv_reservedSMEM_offset_0_alias, 0, 64
	.other		__nv_reservedSMEM_offset_0_alias,@"STO_CUDA_RESERVED_SHARED STV_DEFAULT"
__nv_reservedSMEM_offset_0_alias:
	.zero		0
.nv.shared.reserved.0:
	.zero		64
	.weak		__nv_reservedSMEM_tcgen05_partition
	.type		__nv_reservedSMEM_tcgen05_partition,@object
	.size		__nv_reservedSMEM_tcgen05_partition,(.L_0 - __nv_reservedSMEM_tcgen05_partition)
__nv_reservedSMEM_tcgen05_partition:
	.zero		32
.L_0:


//--------------------- .nv.global                --------------------------
	.section	.nv.global,"aw",@nobits
.nv.global:
	.type		_ZN40_INTERNAL_08f1e2c7_4_k_cu_cb89e45c_336544cute1_E,@object
	.size		_ZN40_INTERNAL_08f1e2c7_4_k_cu_cb89e45c_336544cute1_E,(_ZN40_INTERNAL_08f1e2c7_4_k_cu_cb89e45c_336544cuda3std3__45__cpo6cbeginE - _ZN40_INTERNAL_08f1e2c7_4_k_cu_cb89e45c_336544cute1_E)
_ZN40_INTERNAL_08f1e2c7_4_k_cu_cb89e45c_336544cute1_E:
	.zero		1
	.type		_ZN40_INTERNAL_08f1e2c7_4_k_cu_cb89e45c_336544cuda3std3__45__cpo6cbeginE,@object
	.size		_ZN40_INTERNAL_08f1e2c7_4_k_cu_cb89e45c_336544cuda3std3__45__cpo6cbeginE,(_ZN40_INTERNAL_08f1e2c7_4_k_cu_cb89e45c_336544cuda3std3__48in_placeE - _ZN40_INTERNAL_08f1e2c7_4_k_cu_cb89e45c_336544cuda3std3__45__cpo6cbeginE)
_ZN40_INTERNAL_08f1e2c7_4_k_cu_cb89e45c_336544cuda3std3__45__cpo6cbeginE:
	.zero		1
	.type		_ZN40_INTERNAL_08f1e2c7_4_k_cu_cb89e45c_336544cuda3std3__48in_placeE,@object
	.size		_ZN40_INTERNAL_08f1e2c7_4_k_cu_cb89e45c_336544cuda3std3__48in_placeE,(_ZN40_INTERNAL_08f1e2c7_4_k_cu_cb89e45c_336544cuda3std6ranges3__45__cpo9iter_moveE - _ZN40_INTERNAL_08f1e2c7_4_k_cu_cb89e45c_336544cuda3std3__48in_placeE)
_ZN40_INTERNAL_08f1e2c7_4_k_cu_cb89e45c_336544cuda3std3__48in_placeE:
	.zero		1
	.type		_ZN40_INTERNAL_08f1e2c7_4_k_cu_cb89e45c_336544cuda3std6ranges3__45__cpo9iter_moveE,@object
	.size		_ZN40_INTERNAL_08f1e2c7_4_k_cu_cb89e45c_336544cuda3std6ranges3__45__cpo9iter_moveE,(_ZN40_INTERNAL_08f1e2c7_4_k_cu_cb89e45c_336544cuda3std3__45__cpo5beginE - _ZN40_INTERNAL_08f1e2c7_4_k_cu_cb89e45c_336544cuda3std6ranges3__45__cpo9iter_moveE)
_ZN40_INTERNAL_08f1e2c7_4_k_cu_cb89e45c_336544cuda3std6ranges3__45__cpo9iter_moveE:
	.zero		1
	.type		_ZN40_INTERNAL_08f1e2c7_4_k_cu_cb89e45c_336544cuda3std3__45__cpo5beginE,@object
	.size		_ZN40_INTERNAL_08f1e2c7_4_k_cu_cb89e45c_336544cuda3std3__45__cpo5beginE,(_ZN40_INTERNAL_08f1e2c7_4_k_cu_cb89e45c_336544cuda3std3__442_GLOBAL__N__08f1e2c7_4_k_cu_cb89e45c_336546ignoreE - _ZN40_INTERNAL_08f1e2c7_4_k_cu_cb89e45c_336544cuda3std3__45__cpo5beginE)
_ZN40_INTERNAL_08f1e2c7_4_k_cu_cb89e45c_336544cuda3std3__45__cpo5beginE:
	.zero		1
	.type		_ZN40_INTERNAL_08f1e2c7_4_k_cu_cb89e45c_336544cuda3std3__442_GLOBAL__N__08f1e2c7_4_k_cu_cb89e45c_336546ignoreE,@object
	.size		_ZN40_INTERNAL_08f1e2c7_4_k_cu_cb89e45c_336544cuda3std3__442_GLOBAL__N__08f1e2c7_4_k_cu_cb89e45c_336546ignoreE,(_ZN40_INTERNAL_08f1e2c7_4_k_cu_cb89e45c_336544cute7productE - _ZN40_INTERNAL_08f1e2c7_4_k_cu_cb89e45c_336544cuda3std3__442_GLOBAL__N__08f1e2c7_4_k_cu_cb89e45c_336546ignoreE)
_ZN40_INTERNAL_08f1e2c7_4_k_cu_cb89e45c_336544cuda3std3__442_GLOBAL__N__08f1e2c7_4_k_cu_cb89e45c_336546ignoreE:
	.zero		1
	.type		_ZN40_INTERNAL_08f1e2c7_4_k_cu_cb89e45c_336544cute7productE,@object
	.size		_ZN40_INTERNAL_08f1e2c7_4_k_cu_cb89e45c_336544cute7productE,(_ZN40_INTERNAL_08f1e2c7_4_k_cu_cb89e45c_336544cuda3std3__45__cpo3endE - _ZN40_INTERNAL_08f1e2c7_4_k_cu_cb89e45c_336544cute7productE)
_ZN40_INTERNAL_08f1e2c7_4_k_cu_cb89e45c_336544cute7productE:
	.zero		1
	.type		_ZN40_INTERNAL_08f1e2c7_4_k_cu_cb89e45c_336544cuda3std3__45__cpo3endE,@object
	.size		_ZN40_INTERNAL_08f1e2c7_4_k_cu_cb89e45c_336544cuda3std3__45__cpo3endE,(_ZN40_INTERNAL_08f1e2c7_4_k_cu_cb89e45c_336544cuda3std3__419piecewise_constructE - _ZN40_INTERNAL_08f1e2c7_4_k_cu_cb89e45c_336544cuda3std3__45__cpo3endE)
_ZN40_INTERNAL_08f1e2c7_4_k_cu_cb89e45c_336544cuda3std3__45__cpo3endE:
	.zero		1
	.type		_ZN40_INTERNAL_08f1e2c7_4_k_cu_cb89e45c_336544cuda3std3__419piecewise_constructE,@object
	.size		_ZN40_INTERNAL_08f1e2c7_4_k_cu_cb89e45c_336544cuda3std3__419piecewise_constructE,(_ZN40_INTERNAL_08f1e2c7_4_k_cu_cb89e45c_336544cuda3std3__45__cpo4cendE - _ZN40_INTERNAL_08f1e2c7_4_k_cu_cb89e45c_336544cuda3std3__419piecewise_constructE)
_ZN40_INTERNAL_08f1e2c7_4_k_cu_cb89e45c_336544cuda3std3__419piecewise_constructE:
	.zero		1
	.type		_ZN40_INTERNAL_08f1e2c7_4_k_cu_cb89e45c_336544cuda3std3__45__cpo4cendE,@object
	.size		_ZN40_INTERNAL_08f1e2c7_4_k_cu_cb89e45c_336544cuda3std3__45__cpo4cendE,(_ZN40_INTERNAL_08f1e2c7_4_k_cu_cb89e45c_336544cuda3std6ranges3__45__cpo4swapE - _ZN40_INTERNAL_08f1e2c7_4_k_cu_cb89e45c_336544cuda3std3__45__cpo4cendE)
_ZN40_INTERNAL_08f1e2c7_4_k_cu_cb89e45c_336544cuda3std3__45__cpo4cendE:
	.zero		1
	.type		_ZN40_INTERNAL_08f1e2c7_4_k_cu_cb89e45c_336544cuda3std6ranges3__45__cpo4swapE,@object
	.size		_ZN40_INTERNAL_08f1e2c7_4_k_cu_cb89e45c_336544cuda3std6ranges3__45__cpo4swapE,(.L_10 - _ZN40_INTERNAL_08f1e2c7_4_k_cu_cb89e45c_336544cuda3std6ranges3__45__cpo4swapE)
_ZN40_INTERNAL_08f1e2c7_4_k_cu_cb89e45c_336544cuda3std6ranges3__45__cpo4swapE:
	.zero		1
.L_10:


//--------------------- .nv.constant0._ZN7cutlass13device_kernelINS_4gemm6kernel13GemmUniversalIN4cute5tupleIJiiiiEEENS1_10collective13CollectiveMmaINS1_46MainloopSm100TmaUmmaWarpSpecializedBlockScaledILi9ELi2ELi2ENS5_IJNS4_1CILi8EEENSA_ILi1EEESC_EEEEENS5_IJNSA_ILi256EEENSA_ILi64EEESF_EEENS5_IJNS_12float_e2m1_tENS_13float_ue8m0_tEEEENS5_IJNS5_IJlSC_lEEENS4_6LayoutINS5_IJNS5_IJNS5_IJNSA_ILi32EEENSA_ILi4EEEEEEiEEESQ_NS5_IJSC_iEEEEEENS5_IJNS5_IJNS5_IJNSA_ILi16EEESO_EEEiEEENS5_IJNS5_IJNSA_ILi0EEESC_EEENSA_ILi512EEEEEENS5_IJSW_iEEEEEEEEEEESK_S13_NS4_8TiledMMAINS4_8MMA_AtomIJNS4_23SM100_MMA_MXF4_2x1SM_SSISI_SI_fSJ_Li256ELi64ELi32ELNS4_4UMMA5MajorE0ELS18_0ELNS17_7ScaleInE0ELS19_0EEEEEENSM_INS5_IJSC_SC_SC_EEENS5_IJSW_SW_SW_EEEEENS5_IJNS4_10UnderscoreES1F_S1F_EEEEENS5_IJNS4_18SM100_TMA_2SM_LOADES1I_EEENS5_IJNS4_14ComposedLayoutINS4_7SwizzleILi3ELi4ELi3EEENS4_18smem_ptr_flag_bitsILi4EEENSM_INS5_IJSB_SF_EEENS5_IJSF_SC_EEEEEEENSM_INS5_IJNS5_IJNS5_IJSP_SC_EEENS5_IJSN_NSA_ILi2EEEEEEEEESC_NS5_IJS1U_S1U_EEEEEENS5_IJNS5_IJNS5_IJSU_SY_EEESX_EEESW_NS5_IJS1U_SY_EEEEEEEEEEEvNS4_8identityENS5_IJNS4_28SM100_TMA_2SM_LOAD_MULTICASTES26_EEES24_vS25_EENS_8epilogue10collective18CollectiveEpilogueINS29_23Sm100TmaWarpSpecializedILi3ELi2ELi32ELb1ELb0EEEJNS5_IJNSA_ILi128EEESG_SF_EEENS5_IJNSM_IS2E_SC_EENSM_ISN_SC_EEEEENS_10bfloat16_tESL_S2J_SL_NS29_6fusion15FusionCallbacksIS2D_NS2K_17LinearCombinationIS2J_fS2J_fLNS_15FloatRoundStyleE2EEES2F_S2I_JEEENS4_5SM1004TMEM4LOAD26SM100_TMEM_LOAD_32dp32b32xENS4_13SM90_TMA_LOADENS1K_INS1L_ILi2ELi4ELi3EEENS1N_ILi16EEENSM_INS5_IJSB_SN_EEENS5_IJSN_SC_EEEEEEENS4_39AutoVectorizingCopyWithAssumedAlignmentILi128EEENS4_14SM90_TMA_STOREES30_S32_S32_EEEvvEEEEvNT_6ParamsE --------------------------
	.section	.nv.constant0._ZN7cutlass13device_kernelINS_4gemm6kernel13GemmUniversalIN4cute5tupleIJiiiiEEENS1_10collective13CollectiveMmaINS1_46MainloopSm100TmaUmmaWarpSpecializedBlockScaledILi9ELi2ELi2ENS5_IJNS4_1CILi8EEENSA_ILi1EEESC_EEEEENS5_IJNSA_ILi256EEENSA_ILi64EEESF_EEENS5_IJNS_12float_e2m1_tENS_13float_ue8m0_tEEEENS5_IJNS5_IJlSC_lEEENS4_6LayoutINS5_IJNS5_IJNS5_IJNSA_ILi32EEENSA_ILi4EEEEEEiEEESQ_NS5_IJSC_iEEEEEENS5_IJNS5_IJNS5_IJNSA_ILi16EEESO_EEEiEEENS5_IJNS5_IJNSA_ILi0EEESC_EEENSA_ILi512EEEEEENS5_IJSW_iEEEEEEEEEEESK_S13_NS4_8TiledMMAINS4_8MMA_AtomIJNS4_23SM100_MMA_MXF4_2x1SM_SSISI_SI_fSJ_Li256ELi64ELi32ELNS4_4UMMA5MajorE0ELS18_0ELNS17_7ScaleInE0ELS19_0EEEEEENSM_INS5_IJSC_SC_SC_EEENS5_IJSW_SW_SW_EEEEENS5_IJNS4_10UnderscoreES1F_S1F_EEEEENS5_IJNS4_18SM100_TMA_2SM_LOADES1I_EEENS5_IJNS4_14ComposedLayoutINS4_7SwizzleILi3ELi4ELi3EEENS4_18smem_ptr_flag_bitsILi4EEENSM_INS5_IJSB_SF_EEENS5_IJSF_SC_EEEEEEENSM_INS5_IJNS5_IJNS5_IJSP_SC_EEENS5_IJSN_NSA_ILi2EEEEEEEEESC_NS5_IJS1U_S1U_EEEEEENS5_IJNS5_IJNS5_IJSU_SY_EEESX_EEESW_NS5_IJS1U_SY_EEEEEEEEEEEvNS4_8identityENS5_IJNS4_28SM100_TMA_2SM_LOAD_MULTICASTES26_EEES24_vS25_EENS_8epilogue10collective18CollectiveEpilogueINS29_23Sm100TmaWarpSpecializedILi3ELi2ELi32ELb1ELb0EEEJNS5_IJNSA_ILi128EEESG_SF_EEENS5_IJNSM_IS2E_SC_EENSM_ISN_SC_EEEEENS_10bfloat16_tESL_S2J_SL_NS29_6fusion15FusionCallbacksIS2D_NS2K_17LinearCombinationIS2J_fS2J_fLNS_15FloatRoundStyleE2EEES2F_S2I_JEEENS4_5SM1004TMEM4LOAD26SM100_TMEM_LOAD_32dp32b32xENS4_13SM90_TMA_LOADENS1K_INS1L_ILi2ELi4ELi3EEENS1N_ILi16EEENSM_INS5_IJSB_SN_EEENS5_IJSN_SC_EEEEEEENS4_39AutoVectorizingCopyWithAssumedAlignmentILi128EEENS4_14SM90_TMA_STOREES30_S32_S32_EEEvvEEEEvNT_6ParamsE,"a",@progbits
	.sectionflags	@""
	.align	4
.nv.constant0._ZN7cutlass13device_kernelINS_4gemm6kernel13GemmUniversalIN4cute5tupleIJiiiiEEENS1_10collective13CollectiveMmaINS1_46MainloopSm100TmaUmmaWarpSpecializedBlockScaledILi9ELi2ELi2ENS5_IJNS4_1CILi8EEENSA_ILi1EEESC_EEEEENS5_IJNSA_ILi256EEENSA_ILi64EEESF_EEENS5_IJNS_12float_e2m1_tENS_13float_ue8m0_tEEEENS5_IJNS5_IJlSC_lEEENS4_6LayoutINS5_IJNS5_IJNS5_IJNSA_ILi32EEENSA_ILi4EEEEEEiEEESQ_NS5_IJSC_iEEEEEENS5_IJNS5_IJNS5_IJNSA_ILi16EEESO_EEEiEEENS5_IJNS5_IJNSA_ILi0EEESC_EEENSA_ILi512EEEEEENS5_IJSW_iEEEEEEEEEEESK_S13_NS4_8TiledMMAINS4_8MMA_AtomIJNS4_23SM100_MMA_MXF4_2x1SM_SSISI_SI_fSJ_Li256ELi64ELi32ELNS4_4UMMA5MajorE0ELS18_0ELNS17_7ScaleInE0ELS19_0EEEEEENSM_INS5_IJSC_SC_SC_EEENS5_IJSW_SW_SW_EEEEENS5_IJNS4_10UnderscoreES1F_S1F_EEEEENS5_IJNS4_18SM100_TMA_2SM_LOADES1I_EEENS5_IJNS4_14ComposedLayoutINS4_7SwizzleILi3ELi4ELi3EEENS4_18smem_ptr_flag_bitsILi4EEENSM_INS5_IJSB_SF_EEENS5_IJSF_SC_EEEEEEENSM_INS5_IJNS5_IJNS5_IJSP_SC_EEENS5_IJSN_NSA_ILi2EEEEEEEEESC_NS5_IJS1U_S1U_EEEEEENS5_IJNS5_IJNS5_IJSU_SY_EEESX_EEESW_NS5_IJS1U_SY_EEEEEEEEEEEvNS4_8identityENS5_IJNS4_28SM100_TMA_2SM_LOAD_MULTICASTES26_EEES24_vS25_EENS_8epilogue10collective18CollectiveEpilogueINS29_23Sm100TmaWarpSpecializedILi3ELi2ELi32ELb1ELb0EEEJNS5_IJNSA_ILi128EEESG_SF_EEENS5_IJNSM_IS2E_SC_EENSM_ISN_SC_EEEEENS_10bfloat16_tESL_S2J_SL_NS29_6fusion15FusionCallbacksIS2D_NS2K_17LinearCombinationIS2J_fS2J_fLNS_15FloatRoundStyleE2EEES2F_S2I_JEEENS4_5SM1004TMEM4LOAD26SM100_TMEM_LOAD_32dp32b32xENS4_13SM90_TMA_LOADENS1K_INS1L_ILi2ELi4ELi3EEENS1N_ILi16EEENSM_INS5_IJSB_SN_EEENS5_IJSN_SC_EEEEEEENS4_39AutoVectorizingCopyWithAssumedAlignmentILi128EEENS4_14SM90_TMA_STOREES30_S32_S32_EEEvvEEEEvNT_6ParamsE:
	.zero		3968


//--------------------- SYMBOLS --------------------------

	.type		.nv.reservedSmem.offset0,@object
	.size		.nv.reservedSmem.offset0,0x4
	.type		.nv.reservedSmem.cap,@object
	.size		.nv.reservedSmem.cap,0x4
	.type		__assertfail,@function
